//
// Generated by NVIDIA NVVM Compiler
//
// Compiler Build ID: CL-36424714
// Cuda compilation tools, release 13.0, V13.0.88
// Based on NVVM 20.0.0
//

.version 9.0
.target sm_100
.address_size 64

	// .globl	mama_batch_f32

.visible .entry mama_batch_f32(
	.param .u64 .ptr .align 1 mama_batch_f32_param_0,
	.param .u64 .ptr .align 1 mama_batch_f32_param_1,
	.param .u64 .ptr .align 1 mama_batch_f32_param_2,
	.param .u32 mama_batch_f32_param_3,
	.param .u32 mama_batch_f32_param_4,
	.param .u32 mama_batch_f32_param_5,
	.param .u64 .ptr .align 1 mama_batch_f32_param_6,
	.param .u64 .ptr .align 1 mama_batch_f32_param_7
)
.maxntid 256
.minnctapersm 2
{
	.local .align 16 .b8 	__local_depot0[256];
	.reg .b64 	%SP;
	.reg .b64 	%SPL;
	.reg .pred 	%p<94>;
	.reg .b32 	%r<158>;
	.reg .b32 	%f<17>;
	.reg .b64 	%rd<164>;
	.reg .b64 	%fd<321>;

	mov.u64 	%SPL, __local_depot0;
	ld.param.u64 	%rd43, [mama_batch_f32_param_0];
	ld.param.u64 	%rd44, [mama_batch_f32_param_1];
	ld.param.u64 	%rd45, [mama_batch_f32_param_2];
	ld.param.u32 	%r85, [mama_batch_f32_param_3];
	ld.param.u32 	%r86, [mama_batch_f32_param_4];
	ld.param.u32 	%r87, [mama_batch_f32_param_5];
	ld.param.u64 	%rd46, [mama_batch_f32_param_6];
	ld.param.u64 	%rd47, [mama_batch_f32_param_7];
	cvta.to.global.u64 	%rd1, %rd43;
	cvta.to.global.u64 	%rd2, %rd45;
	cvta.to.global.u64 	%rd3, %rd44;
	cvta.to.global.u64 	%rd4, %rd47;
	cvta.to.global.u64 	%rd5, %rd46;
	add.u64 	%rd6, %SPL, 0;
	add.u64 	%rd7, %SPL, 64;
	add.u64 	%rd8, %SPL, 128;
	add.u64 	%rd9, %SPL, 192;
	setp.lt.s32 	%p1, %r85, 1;
	@%p1 bra 	$L__BB0_101;
	mov.u32 	%r88, %ctaid.x;
	mov.u32 	%r89, %ntid.x;
	mov.u32 	%r90, %tid.x;
	mad.lo.s32 	%r133, %r88, %r89, %r90;
	mov.u32 	%r91, %nctaid.x;
	mul.lo.s32 	%r2, %r89, %r91;
	setp.eq.s32 	%p2, %r86, 1;
	@%p2 bra 	$L__BB0_43;
	setp.ge.s32 	%p3, %r133, %r86;
	@%p3 bra 	$L__BB0_101;
	max.s32 	%r3, %r87, 0;
	setp.ge.s32 	%p4, %r87, %r85;
	add.s32 	%r4, %r3, 10;
	min.s32 	%r5, %r4, %r85;
	@%p4 bra 	$L__BB0_88;
	max.s32 	%r99, %r5, 1;
	and.b32  	%r6, %r99, 7;
	add.s32 	%r7, %r6, -1;
	and.b32  	%r8, %r99, 3;
	add.s32 	%r9, %r85, -1;
	and.b32  	%r10, %r85, 7;
	add.s32 	%r11, %r10, -1;
	and.b32  	%r12, %r85, 3;
	and.b32  	%r13, %r99, 2147483640;
	and.b32  	%r14, %r99, 1;
	and.b32  	%r15, %r85, 2147483640;
	and.b32  	%r16, %r85, 1;
	neg.s32 	%r17, %r13;
	add.s64 	%rd10, %rd5, 16;
	add.s64 	%rd11, %rd4, 16;
	add.s32 	%r18, %r3, 3;
	add.s32 	%r19, %r3, 2;
	mul.wide.u32 	%rd72, %r3, 4;
	add.s64 	%rd12, %rd1, %rd72;
$L__BB0_5:
	mul.lo.s32 	%r21, %r133, %r85;
	mul.wide.s32 	%rd73, %r21, 4;
	add.s64 	%rd13, %rd5, %rd73;
	add.s64 	%rd14, %rd4, %rd73;
	mul.wide.s32 	%rd74, %r133, 4;
	add.s64 	%rd75, %rd3, %rd74;
	ld.global.nc.f32 	%f1, [%rd75];
	cvt.f64.f32 	%fd1, %f1;
	add.s64 	%rd76, %rd2, %rd74;
	ld.global.nc.f32 	%f6, [%rd76];
	setp.leu.f32 	%p13, %f1, 0f00000000;
	setp.leu.f32 	%p14, %f6, 0f00000000;
	or.pred  	%p15, %p13, %p14;
	@%p15 bra 	$L__BB0_32;
	setp.lt.s32 	%p16, %r5, 8;
	ld.global.nc.f32 	%f3, [%rd12];
	mov.b32 	%r136, 0;
	@%p16 bra 	$L__BB0_9;
	add.s64 	%rd156, %rd10, %rd73;
	add.s64 	%rd155, %rd11, %rd73;
	mov.u32 	%r134, %r17;
$L__BB0_8:
	.pragma "nounroll";
	mov.b32 	%r101, 2143289344;
	st.global.u32 	[%rd156+-16], %r101;
	st.global.u32 	[%rd155+-16], %r101;
	st.global.u32 	[%rd156+-12], %r101;
	st.global.u32 	[%rd155+-12], %r101;
	st.global.u32 	[%rd156+-8], %r101;
	st.global.u32 	[%rd155+-8], %r101;
	st.global.u32 	[%rd156+-4], %r101;
	st.global.u32 	[%rd155+-4], %r101;
	st.global.u32 	[%rd156], %r101;
	st.global.u32 	[%rd155], %r101;
	st.global.u32 	[%rd156+4], %r101;
	st.global.u32 	[%rd155+4], %r101;
	st.global.u32 	[%rd156+8], %r101;
	st.global.u32 	[%rd155+8], %r101;
	st.global.u32 	[%rd156+12], %r101;
	st.global.u32 	[%rd155+12], %r101;
	add.s32 	%r134, %r134, 8;
	add.s64 	%rd156, %rd156, 32;
	add.s64 	%rd155, %rd155, 32;
	setp.ne.s32 	%p17, %r134, 0;
	mov.u32 	%r136, %r13;
	@%p17 bra 	$L__BB0_8;
$L__BB0_9:
	setp.eq.s32 	%p18, %r6, 0;
	@%p18 bra 	$L__BB0_17;
	setp.lt.u32 	%p19, %r7, 3;
	@%p19 bra 	$L__BB0_12;
	mul.wide.u32 	%rd78, %r136, 4;
	add.s64 	%rd79, %rd13, %rd78;
	mov.b32 	%r102, 2143289344;
	st.global.u32 	[%rd79], %r102;
	add.s64 	%rd80, %rd14, %rd78;
	st.global.u32 	[%rd80], %r102;
	st.global.u32 	[%rd79+4], %r102;
	st.global.u32 	[%rd80+4], %r102;
	st.global.u32 	[%rd79+8], %r102;
	st.global.u32 	[%rd80+8], %r102;
	st.global.u32 	[%rd79+12], %r102;
	st.global.u32 	[%rd80+12], %r102;
	add.s32 	%r136, %r136, 4;
$L__BB0_12:
	setp.eq.s32 	%p20, %r8, 0;
	@%p20 bra 	$L__BB0_17;
	setp.eq.s32 	%p21, %r8, 1;
	@%p21 bra 	$L__BB0_15;
	mul.wide.u32 	%rd81, %r136, 4;
	add.s64 	%rd82, %rd13, %rd81;
	mov.b32 	%r103, 2143289344;
	st.global.u32 	[%rd82], %r103;
	add.s64 	%rd83, %rd14, %rd81;
	st.global.u32 	[%rd83], %r103;
	st.global.u32 	[%rd82+4], %r103;
	st.global.u32 	[%rd83+4], %r103;
	add.s32 	%r136, %r136, 2;
$L__BB0_15:
	setp.eq.s32 	%p22, %r14, 0;
	@%p22 bra 	$L__BB0_17;
	mul.wide.u32 	%rd84, %r136, 4;
	add.s64 	%rd85, %rd13, %rd84;
	mov.b32 	%r104, 2143289344;
	st.global.u32 	[%rd85], %r104;
	add.s64 	%rd86, %rd14, %rd84;
	st.global.u32 	[%rd86], %r104;
$L__BB0_17:
	cvt.f64.f32 	%fd275, %f3;
	cvt.f64.f32 	%fd105, %f6;
	setp.lt.f32 	%p23, %f6, %f1;
	selp.f64 	%fd60, %fd105, %fd1, %p23;
	selp.f64 	%fd61, %fd1, %fd105, %p23;
	mov.f64 	%fd270, 0d0000000000000000;
	mov.u32 	%r138, %r3;
	mov.f64 	%fd271, %fd270;
	mov.f64 	%fd272, %fd270;
	mov.f64 	%fd273, %fd270;
	mov.f64 	%fd274, %fd270;
	mov.f64 	%fd276, %fd275;
	mov.f64 	%fd277, %fd270;
	mov.f64 	%fd278, %fd275;
	mov.f64 	%fd279, %fd275;
	mov.f64 	%fd280, %fd275;
	mov.f64 	%fd281, %fd275;
	mov.f64 	%fd282, %fd275;
	mov.f64 	%fd283, %fd275;
	mov.f64 	%fd284, %fd275;
	mov.f64 	%fd285, %fd275;
	mov.f64 	%fd286, %fd275;
	mov.f64 	%fd287, %fd275;
	mov.f64 	%fd288, %fd275;
	mov.f64 	%fd289, %fd275;
	mov.f64 	%fd290, %fd275;
	mov.f64 	%fd291, %fd275;
	mov.f64 	%fd292, %fd275;
	mov.f64 	%fd293, %fd275;
	mov.f64 	%fd294, %fd275;
	mov.f64 	%fd295, %fd275;
	mov.f64 	%fd296, %fd275;
	mov.f64 	%fd297, %fd275;
	mov.f64 	%fd298, %fd275;
	mov.f64 	%fd299, %fd275;
	mov.f64 	%fd300, %fd275;
	mov.f64 	%fd301, %fd275;
$L__BB0_18:
	mov.f64 	%fd32, %fd300;
	mov.f64 	%fd300, %fd299;
	mov.f64 	%fd299, %fd298;
	mov.f64 	%fd298, %fd296;
	mov.f64 	%fd14, %fd295;
	mov.f64 	%fd296, %fd294;
	mov.f64 	%fd295, %fd293;
	mov.f64 	%fd294, %fd292;
	mov.f64 	%fd293, %fd291;
	mov.f64 	%fd292, %fd289;
	mov.f64 	%fd291, %fd288;
	mov.f64 	%fd11, %fd287;
	mov.f64 	%fd29, %fd285;
	mov.f64 	%fd285, %fd284;
	mov.f64 	%fd284, %fd283;
	mov.f64 	%fd283, %fd282;
	mov.f64 	%fd282, %fd281;
	mov.f64 	%fd289, %fd280;
	mov.f64 	%fd288, %fd279;
	mov.f64 	%fd287, %fd278;
	mul.wide.u32 	%rd87, %r138, 4;
	add.s64 	%rd88, %rd1, %rd87;
	ld.global.nc.f32 	%f7, [%rd88];
	cvt.f64.f32 	%fd278, %f7;
	setp.gt.u32 	%p24, %r138, %r3;
	selp.f64 	%fd106, %fd287, %fd278, %p24;
	setp.lt.u32 	%p25, %r138, %r19;
	selp.f64 	%fd107, %fd278, %fd11, %p25;
	setp.lt.u32 	%p26, %r138, %r18;
	selp.f64 	%fd108, %fd278, %fd290, %p26;
	fma.rn.f64 	%fd109, %fd107, 0d4000000000000000, %fd108;
	fma.rn.f64 	%fd110, %fd106, 0d4008000000000000, %fd109;
	fma.rn.f64 	%fd111, %fd278, 0d4010000000000000, %fd110;
	mul.f64 	%fd279, %fd111, 0d3FB999999999999A;
	fma.rn.f64 	%fd112, %fd277, 0d3FB3333333333333, 0d3FE147AE147AE148;
	mul.f64 	%fd113, %fd297, 0dBFB8A0902DE00D1B;
	fma.rn.f64 	%fd114, %fd295, 0dBFE275F6FD21FF2E, %fd113;
	fma.rn.f64 	%fd115, %fd291, 0d3FE275F6FD21FF2E, %fd114;
	fma.rn.f64 	%fd116, %fd279, 0d3FB8A0902DE00D1B, %fd115;
	mul.f64 	%fd280, %fd112, %fd116;
	mul.f64 	%fd117, %fd299, 0dBFB8A0902DE00D1B;
	fma.rn.f64 	%fd118, %fd296, 0dBFE275F6FD21FF2E, %fd117;
	fma.rn.f64 	%fd119, %fd292, 0d3FE275F6FD21FF2E, %fd118;
	fma.rn.f64 	%fd120, %fd280, 0d3FB8A0902DE00D1B, %fd119;
	mul.f64 	%fd281, %fd112, %fd120;
	mul.f64 	%fd121, %fd301, 0dBFB8A0902DE00D1B;
	fma.rn.f64 	%fd122, %fd300, 0dBFE275F6FD21FF2E, %fd121;
	fma.rn.f64 	%fd123, %fd298, 0d3FE275F6FD21FF2E, %fd122;
	fma.rn.f64 	%fd124, %fd294, 0d3FB8A0902DE00D1B, %fd123;
	mul.f64 	%fd125, %fd286, 0dBFB8A0902DE00D1B;
	fma.rn.f64 	%fd126, %fd285, 0dBFE275F6FD21FF2E, %fd125;
	fma.rn.f64 	%fd127, %fd283, 0d3FE275F6FD21FF2E, %fd126;
	fma.rn.f64 	%fd128, %fd281, 0d3FB8A0902DE00D1B, %fd127;
	mul.f64 	%fd129, %fd112, %fd128;
	sub.f64 	%fd130, %fd294, %fd129;
	fma.rn.f64 	%fd131, %fd124, %fd112, %fd281;
	mul.f64 	%fd132, %fd274, 0d3FE999999999999A;
	fma.rn.f64 	%fd38, %fd130, 0d3FC999999999999A, %fd132;
	mul.f64 	%fd133, %fd273, 0d3FE999999999999A;
	fma.rn.f64 	%fd39, %fd131, 0d3FC999999999999A, %fd133;
	mul.f64 	%fd134, %fd274, %fd38;
	fma.rn.f64 	%fd135, %fd273, %fd39, %fd134;
	mul.f64 	%fd136, %fd272, 0d3FE999999999999A;
	fma.rn.f64 	%fd272, %fd135, 0d3FC999999999999A, %fd136;
	mul.f64 	%fd137, %fd273, %fd38;
	mul.f64 	%fd138, %fd274, %fd39;
	sub.f64 	%fd139, %fd137, %fd138;
	mul.f64 	%fd140, %fd271, 0d3FE999999999999A;
	fma.rn.f64 	%fd271, %fd139, 0d3FC999999999999A, %fd140;
	setp.eq.f64 	%p27, %fd272, 0d0000000000000000;
	setp.eq.f64 	%p28, %fd271, 0d0000000000000000;
	or.pred  	%p29, %p27, %p28;
	mov.f64 	%fd303, %fd277;
	@%p29 bra 	$L__BB0_23;
	div.rn.f64 	%fd42, %fd271, %fd272;
	abs.f64 	%fd43, %fd42;
	setp.gtu.f64 	%p30, %fd43, 0d3FF0000000000000;
	@%p30 bra 	$L__BB0_21;
	fma.rn.f64 	%fd142, %fd43, 0d3FB0F9096BB98C7E, 0d3FCF525460AA64C3;
	add.f64 	%fd143, %fd43, 0dBFF0000000000000;
	fma.rn.f64 	%fd144, %fd42, %fd143, %fd142;
	fma.rn.f64 	%fd302, %fd42, 0d3FE921FB54442D18, %fd144;
	bra.uni 	$L__BB0_22;
$L__BB0_21:
	rcp.rn.f64 	%fd145, %fd42;
	abs.f64 	%fd146, %fd145;
	fma.rn.f64 	%fd147, %fd146, 0d3FB0F9096BB98C7E, 0d3FCF525460AA64C3;
	add.f64 	%fd148, %fd146, 0dBFF0000000000000;
	fma.rn.f64 	%fd149, %fd145, %fd148, %fd147;
	fma.rn.f64 	%fd150, %fd145, 0d3FE921FB54442D18, %fd149;
	setp.gt.f64 	%p31, %fd42, 0d0000000000000000;
	selp.f64 	%fd151, 0d3FF921FB54442D18, 0dBFF921FB54442D18, %p31;
	sub.f64 	%fd302, %fd151, %fd150;
$L__BB0_22:
	mov.f64 	%fd152, 0d401921FB54442D18;
	div.rn.f64 	%fd303, %fd152, %fd302;
$L__BB0_23:
	mul.f64 	%fd153, %fd277, 0d3FF8000000000000;
	mul.f64 	%fd154, %fd277, 0d3FE570A3D70A3D71;
	setp.gt.f64 	%p32, %fd303, %fd153;
	selp.f64 	%fd155, %fd153, %fd303, %p32;
	setp.lt.f64 	%p33, %fd155, %fd154;
	selp.f64 	%fd156, %fd154, %fd155, %p33;
	setp.lt.f64 	%p34, %fd156, 0d4018000000000000;
	selp.f64 	%fd157, 0d4018000000000000, %fd156, %p34;
	setp.gt.f64 	%p35, %fd157, 0d4049000000000000;
	selp.f64 	%fd158, 0d4049000000000000, %fd157, %p35;
	mul.f64 	%fd159, %fd277, 0d3FE999999999999A;
	fma.rn.f64 	%fd277, %fd158, 0d3FC999999999999A, %fd159;
	setp.eq.f64 	%p36, %fd294, 0d0000000000000000;
	mov.f64 	%fd305, %fd270;
	@%p36 bra 	$L__BB0_28;
	div.rn.f64 	%fd50, %fd281, %fd294;
	abs.f64 	%fd51, %fd50;
	setp.gtu.f64 	%p37, %fd51, 0d3FF0000000000000;
	@%p37 bra 	$L__BB0_26;
	fma.rn.f64 	%fd160, %fd51, 0d3FB0F9096BB98C7E, 0d3FCF525460AA64C3;
	add.f64 	%fd161, %fd51, 0dBFF0000000000000;
	fma.rn.f64 	%fd162, %fd50, %fd161, %fd160;
	fma.rn.f64 	%fd304, %fd50, 0d3FE921FB54442D18, %fd162;
	bra.uni 	$L__BB0_27;
$L__BB0_26:
	rcp.rn.f64 	%fd163, %fd50;
	abs.f64 	%fd164, %fd163;
	fma.rn.f64 	%fd165, %fd164, 0d3FB0F9096BB98C7E, 0d3FCF525460AA64C3;
	add.f64 	%fd166, %fd164, 0dBFF0000000000000;
	fma.rn.f64 	%fd167, %fd163, %fd166, %fd165;
	fma.rn.f64 	%fd168, %fd163, 0d3FE921FB54442D18, %fd167;
	setp.gt.f64 	%p38, %fd50, 0d0000000000000000;
	selp.f64 	%fd169, 0d3FF921FB54442D18, 0dBFF921FB54442D18, %p38;
	sub.f64 	%fd304, %fd169, %fd168;
$L__BB0_27:
	mul.f64 	%fd305, %fd304, 0d404CA5DC1A63C1F8;
$L__BB0_28:
	sub.f64 	%fd170, %fd270, %fd305;
	setp.lt.f64 	%p39, %fd170, 0d3FF0000000000000;
	selp.f64 	%fd171, 0d3FF0000000000000, %fd170, %p39;
	div.rn.f64 	%fd172, %fd1, %fd171;
	setp.lt.f64 	%p40, %fd172, %fd60;
	setp.gt.f64 	%p41, %fd172, %fd61;
	selp.f64 	%fd173, %fd61, %fd172, %p41;
	selp.f64 	%fd174, %fd60, %fd173, %p40;
	mov.f64 	%fd175, 0d3FF0000000000000;
	sub.f64 	%fd176, %fd175, %fd174;
	mul.f64 	%fd177, %fd276, %fd176;
	fma.rn.f64 	%fd276, %fd174, %fd278, %fd177;
	mul.f64 	%fd178, %fd174, 0d3FE0000000000000;
	sub.f64 	%fd179, %fd175, %fd178;
	mul.f64 	%fd180, %fd275, %fd179;
	fma.rn.f64 	%fd275, %fd178, %fd276, %fd180;
	setp.lt.u32 	%p42, %r138, %r4;
	@%p42 bra 	$L__BB0_30;
	cvt.rn.f32.f64 	%f8, %fd276;
	add.s64 	%rd90, %rd13, %rd87;
	st.global.f32 	[%rd90], %f8;
	cvt.rn.f32.f64 	%f9, %fd275;
	add.s64 	%rd91, %rd14, %rd87;
	st.global.f32 	[%rd91], %f9;
$L__BB0_30:
	add.s32 	%r138, %r138, 1;
	setp.lt.s32 	%p43, %r138, %r85;
	mov.f64 	%fd270, %fd305;
	mov.f64 	%fd273, %fd39;
	mov.f64 	%fd274, %fd38;
	mov.f64 	%fd286, %fd29;
	mov.f64 	%fd290, %fd11;
	mov.f64 	%fd297, %fd14;
	mov.f64 	%fd301, %fd32;
	@%p43 bra 	$L__BB0_18;
$L__BB0_31:
	add.s32 	%r133, %r133, %r2;
	setp.lt.s32 	%p51, %r133, %r86;
	@%p51 bra 	$L__BB0_5;
	bra.uni 	$L__BB0_101;
$L__BB0_32:
	setp.lt.u32 	%p44, %r9, 7;
	mov.b32 	%r141, 0;
	@%p44 bra 	$L__BB0_35;
	mov.b32 	%r139, 0;
$L__BB0_34:
	.pragma "nounroll";
	mul.wide.u32 	%rd92, %r139, 4;
	add.s64 	%rd93, %rd13, %rd92;
	mov.b32 	%r107, 2143289344;
	st.global.u32 	[%rd93], %r107;
	add.s64 	%rd94, %rd14, %rd92;
	st.global.u32 	[%rd94], %r107;
	st.global.u32 	[%rd93+4], %r107;
	st.global.u32 	[%rd94+4], %r107;
	st.global.u32 	[%rd93+8], %r107;
	st.global.u32 	[%rd94+8], %r107;
	st.global.u32 	[%rd93+12], %r107;
	st.global.u32 	[%rd94+12], %r107;
	st.global.u32 	[%rd93+16], %r107;
	st.global.u32 	[%rd94+16], %r107;
	st.global.u32 	[%rd93+20], %r107;
	st.global.u32 	[%rd94+20], %r107;
	st.global.u32 	[%rd93+24], %r107;
	st.global.u32 	[%rd94+24], %r107;
	st.global.u32 	[%rd93+28], %r107;
	st.global.u32 	[%rd94+28], %r107;
	add.s32 	%r139, %r139, 8;
	setp.eq.s32 	%p45, %r139, %r15;
	mov.u32 	%r141, %r15;
	@%p45 bra 	$L__BB0_35;
	bra.uni 	$L__BB0_34;
$L__BB0_35:
	setp.eq.s32 	%p46, %r10, 0;
	@%p46 bra 	$L__BB0_31;
	setp.lt.u32 	%p47, %r11, 3;
	@%p47 bra 	$L__BB0_38;
	mul.wide.u32 	%rd95, %r141, 4;
	add.s64 	%rd96, %rd13, %rd95;
	mov.b32 	%r108, 2143289344;
	st.global.u32 	[%rd96], %r108;
	add.s64 	%rd97, %rd14, %rd95;
	st.global.u32 	[%rd97], %r108;
	st.global.u32 	[%rd96+4], %r108;
	st.global.u32 	[%rd97+4], %r108;
	st.global.u32 	[%rd96+8], %r108;
	st.global.u32 	[%rd97+8], %r108;
	st.global.u32 	[%rd96+12], %r108;
	st.global.u32 	[%rd97+12], %r108;
	add.s32 	%r141, %r141, 4;
$L__BB0_38:
	setp.eq.s32 	%p48, %r12, 0;
	@%p48 bra 	$L__BB0_31;
	setp.eq.s32 	%p49, %r12, 1;
	@%p49 bra 	$L__BB0_41;
	mul.wide.u32 	%rd98, %r141, 4;
	add.s64 	%rd99, %rd13, %rd98;
	mov.b32 	%r109, 2143289344;
	st.global.u32 	[%rd99], %r109;
	add.s64 	%rd100, %rd14, %rd98;
	st.global.u32 	[%rd100], %r109;
	st.global.u32 	[%rd99+4], %r109;
	st.global.u32 	[%rd100+4], %r109;
	add.s32 	%r141, %r141, 2;
$L__BB0_41:
	setp.eq.s32 	%p50, %r16, 0;
	@%p50 bra 	$L__BB0_31;
	mul.wide.u32 	%rd101, %r141, 4;
	add.s64 	%rd102, %rd13, %rd101;
	mov.b32 	%r110, 2143289344;
	st.global.u32 	[%rd102], %r110;
	add.s64 	%rd103, %rd14, %rd101;
	st.global.u32 	[%rd103], %r110;
	bra.uni 	$L__BB0_31;
$L__BB0_43:
	setp.ne.s32 	%p52, %r133, 0;
	@%p52 bra 	$L__BB0_101;
	max.s32 	%r45, %r87, 0;
	setp.lt.s32 	%p53, %r87, %r85;
	@%p53 bra 	$L__BB0_56;
	add.s32 	%r112, %r85, -1;
	and.b32  	%r46, %r85, 7;
	setp.lt.u32 	%p54, %r112, 7;
	mov.b32 	%r156, 0;
	@%p54 bra 	$L__BB0_48;
	and.b32  	%r156, %r85, 2147483640;
	neg.s32 	%r143, %r156;
	add.s64 	%rd158, %rd5, 16;
	add.s64 	%rd157, %rd4, 16;
$L__BB0_47:
	.pragma "nounroll";
	mov.b32 	%r113, 2143289344;
	st.global.u32 	[%rd158+-16], %r113;
	st.global.u32 	[%rd157+-16], %r113;
	st.global.u32 	[%rd158+-12], %r113;
	st.global.u32 	[%rd157+-12], %r113;
	st.global.u32 	[%rd158+-8], %r113;
	st.global.u32 	[%rd157+-8], %r113;
	st.global.u32 	[%rd158+-4], %r113;
	st.global.u32 	[%rd157+-4], %r113;
	st.global.u32 	[%rd158], %r113;
	st.global.u32 	[%rd157], %r113;
	st.global.u32 	[%rd158+4], %r113;
	st.global.u32 	[%rd157+4], %r113;
	st.global.u32 	[%rd158+8], %r113;
	st.global.u32 	[%rd157+8], %r113;
	st.global.u32 	[%rd158+12], %r113;
	st.global.u32 	[%rd157+12], %r113;
	add.s32 	%r143, %r143, 8;
	add.s64 	%rd158, %rd158, 32;
	add.s64 	%rd157, %rd157, 32;
	setp.eq.s32 	%p55, %r143, 0;
	@%p55 bra 	$L__BB0_48;
	bra.uni 	$L__BB0_47;
$L__BB0_48:
	setp.eq.s32 	%p56, %r46, 0;
	@%p56 bra 	$L__BB0_101;
	and.b32  	%r80, %r85, 3;
	setp.lt.u32 	%p57, %r46, 4;
	@%p57 bra 	$L__BB0_51;
	mul.wide.u32 	%rd104, %r156, 4;
	add.s64 	%rd105, %rd5, %rd104;
	mov.b32 	%r114, 2143289344;
	st.global.u32 	[%rd105], %r114;
	add.s64 	%rd106, %rd4, %rd104;
	st.global.u32 	[%rd106], %r114;
	st.global.u32 	[%rd105+4], %r114;
	st.global.u32 	[%rd106+4], %r114;
	st.global.u32 	[%rd105+8], %r114;
	st.global.u32 	[%rd106+8], %r114;
	st.global.u32 	[%rd105+12], %r114;
	st.global.u32 	[%rd106+12], %r114;
	add.s32 	%r156, %r156, 4;
$L__BB0_51:
	setp.eq.s32 	%p58, %r80, 0;
	@%p58 bra 	$L__BB0_101;
	setp.eq.s32 	%p59, %r80, 1;
	@%p59 bra 	$L__BB0_54;
	mul.wide.u32 	%rd107, %r156, 4;
	add.s64 	%rd108, %rd5, %rd107;
	mov.b32 	%r115, 2143289344;
	st.global.u32 	[%rd108], %r115;
	add.s64 	%rd109, %rd4, %rd107;
	st.global.u32 	[%rd109], %r115;
	st.global.u32 	[%rd108+4], %r115;
	st.global.u32 	[%rd109+4], %r115;
	add.s32 	%r156, %r156, 2;
$L__BB0_54:
	and.b32  	%r116, %r85, 1;
	setp.eq.b32 	%p60, %r116, 1;
	not.pred 	%p61, %p60;
	@%p61 bra 	$L__BB0_101;
	mul.wide.u32 	%rd110, %r156, 4;
	add.s64 	%rd111, %rd5, %rd110;
	mov.b32 	%r117, 2143289344;
	st.global.u32 	[%rd111], %r117;
	add.s64 	%rd112, %rd4, %rd110;
	st.global.u32 	[%rd112], %r117;
	bra.uni 	$L__BB0_101;
$L__BB0_56:
	ld.global.nc.f32 	%f4, [%rd3];
	cvt.f64.f32 	%fd62, %f4;
	ld.global.nc.f32 	%f5, [%rd2];
	add.s32 	%r119, %r85, -1;
	and.b32  	%r51, %r85, 7;
	setp.lt.u32 	%p62, %r119, 7;
	mov.b32 	%r146, 0;
	@%p62 bra 	$L__BB0_59;
	and.b32  	%r146, %r85, 2147483640;
	neg.s32 	%r144, %r146;
	add.s64 	%rd160, %rd5, 16;
	add.s64 	%rd159, %rd4, 16;
$L__BB0_58:
	.pragma "nounroll";
	mov.b32 	%r120, 2143289344;
	st.global.u32 	[%rd160+-16], %r120;
	st.global.u32 	[%rd159+-16], %r120;
	st.global.u32 	[%rd160+-12], %r120;
	st.global.u32 	[%rd159+-12], %r120;
	st.global.u32 	[%rd160+-8], %r120;
	st.global.u32 	[%rd159+-8], %r120;
	st.global.u32 	[%rd160+-4], %r120;
	st.global.u32 	[%rd159+-4], %r120;
	st.global.u32 	[%rd160], %r120;
	st.global.u32 	[%rd159], %r120;
	st.global.u32 	[%rd160+4], %r120;
	st.global.u32 	[%rd159+4], %r120;
	st.global.u32 	[%rd160+8], %r120;
	st.global.u32 	[%rd159+8], %r120;
	st.global.u32 	[%rd160+12], %r120;
	st.global.u32 	[%rd159+12], %r120;
	add.s32 	%r144, %r144, 8;
	add.s64 	%rd160, %rd160, 32;
	add.s64 	%rd159, %rd159, 32;
	setp.ne.s32 	%p63, %r144, 0;
	@%p63 bra 	$L__BB0_58;
$L__BB0_59:
	setp.eq.s32 	%p64, %r51, 0;
	@%p64 bra 	$L__BB0_67;
	and.b32  	%r57, %r85, 3;
	setp.lt.u32 	%p65, %r51, 4;
	@%p65 bra 	$L__BB0_62;
	mul.wide.u32 	%rd113, %r146, 4;
	add.s64 	%rd114, %rd5, %rd113;
	mov.b32 	%r121, 2143289344;
	st.global.u32 	[%rd114], %r121;
	add.s64 	%rd115, %rd4, %rd113;
	st.global.u32 	[%rd115], %r121;
	st.global.u32 	[%rd114+4], %r121;
	st.global.u32 	[%rd115+4], %r121;
	st.global.u32 	[%rd114+8], %r121;
	st.global.u32 	[%rd115+8], %r121;
	st.global.u32 	[%rd114+12], %r121;
	st.global.u32 	[%rd115+12], %r121;
	add.s32 	%r146, %r146, 4;
$L__BB0_62:
	setp.eq.s32 	%p66, %r57, 0;
	@%p66 bra 	$L__BB0_67;
	setp.eq.s32 	%p67, %r57, 1;
	@%p67 bra 	$L__BB0_65;
	mul.wide.u32 	%rd116, %r146, 4;
	add.s64 	%rd117, %rd5, %rd116;
	mov.b32 	%r122, 2143289344;
	st.global.u32 	[%rd117], %r122;
	add.s64 	%rd118, %rd4, %rd116;
	st.global.u32 	[%rd118], %r122;
	st.global.u32 	[%rd117+4], %r122;
	st.global.u32 	[%rd118+4], %r122;
	add.s32 	%r146, %r146, 2;
$L__BB0_65:
	and.b32  	%r123, %r85, 1;
	setp.eq.b32 	%p68, %r123, 1;
	not.pred 	%p69, %p68;
	@%p69 bra 	$L__BB0_67;
	mul.wide.u32 	%rd119, %r146, 4;
	add.s64 	%rd120, %rd5, %rd119;
	mov.b32 	%r124, 2143289344;
	st.global.u32 	[%rd120], %r124;
	add.s64 	%rd121, %rd4, %rd119;
	st.global.u32 	[%rd121], %r124;
$L__BB0_67:
	setp.leu.f32 	%p70, %f4, 0f00000000;
	setp.leu.f32 	%p71, %f5, 0f00000000;
	or.pred  	%p72, %p70, %p71;
	@%p72 bra 	$L__BB0_101;
	cvt.f64.f32 	%fd182, %f5;
	add.s32 	%r62, %r45, 10;
	mul.wide.u32 	%rd122, %r45, 4;
	add.s64 	%rd161, %rd1, %rd122;
	ld.global.nc.f32 	%f10, [%rd161];
	cvt.f64.f32 	%fd307, %f10;
	st.local.v2.f64 	[%rd6], {%fd307, %fd307};
	st.local.v2.f64 	[%rd7], {%fd307, %fd307};
	st.local.v2.f64 	[%rd8], {%fd307, %fd307};
	st.local.v2.f64 	[%rd9], {%fd307, %fd307};
	st.local.v2.f64 	[%rd6+16], {%fd307, %fd307};
	st.local.v2.f64 	[%rd7+16], {%fd307, %fd307};
	st.local.v2.f64 	[%rd8+16], {%fd307, %fd307};
	st.local.v2.f64 	[%rd9+16], {%fd307, %fd307};
	st.local.v2.f64 	[%rd6+32], {%fd307, %fd307};
	st.local.v2.f64 	[%rd7+32], {%fd307, %fd307};
	st.local.v2.f64 	[%rd8+32], {%fd307, %fd307};
	st.local.v2.f64 	[%rd9+32], {%fd307, %fd307};
	st.local.v2.f64 	[%rd6+48], {%fd307, %fd307};
	st.local.v2.f64 	[%rd7+48], {%fd307, %fd307};
	st.local.v2.f64 	[%rd8+48], {%fd307, %fd307};
	st.local.v2.f64 	[%rd9+48], {%fd307, %fd307};
	add.s32 	%r63, %r45, 2;
	add.s32 	%r64, %r45, 3;
	setp.lt.f32 	%p73, %f5, %f4;
	selp.f64 	%fd64, %fd182, %fd62, %p73;
	selp.f64 	%fd65, %fd62, %fd182, %p73;
	add.s32 	%r149, %r45, -1;
	add.s64 	%rd163, %rd4, %rd122;
	add.s64 	%rd162, %rd5, %rd122;
	mov.f64 	%fd306, 0d0000000000000000;
	mov.b32 	%r148, 2;
	mov.f64 	%fd308, %fd307;
	mov.f64 	%fd309, %fd306;
	mov.f64 	%fd310, %fd306;
	mov.f64 	%fd311, %fd306;
	mov.f64 	%fd312, %fd306;
	mov.f64 	%fd313, %fd306;
$L__BB0_69:
	add.s32 	%r68, %r149, 1;
	ld.global.nc.f32 	%f11, [%rd161];
	cvt.f64.f32 	%fd74, %f11;
	setp.le.u32 	%p74, %r68, %r45;
	mov.f64 	%fd314, %fd74;
	@%p74 bra 	$L__BB0_71;
	mul.wide.u32 	%rd123, %r149, 4;
	add.s64 	%rd124, %rd1, %rd123;
	ld.global.nc.f32 	%f12, [%rd124];
	cvt.f64.f32 	%fd314, %f12;
$L__BB0_71:
	setp.lt.u32 	%p75, %r68, %r63;
	mov.f64 	%fd315, %fd74;
	@%p75 bra 	$L__BB0_73;
	add.s32 	%r126, %r149, -1;
	mul.wide.u32 	%rd125, %r126, 4;
	add.s64 	%rd126, %rd1, %rd125;
	ld.global.nc.f32 	%f13, [%rd126];
	cvt.f64.f32 	%fd315, %f13;
$L__BB0_73:
	setp.lt.u32 	%p76, %r68, %r64;
	mov.f64 	%fd316, %fd74;
	@%p76 bra 	$L__BB0_75;
	add.s32 	%r127, %r149, -2;
	mul.wide.u32 	%rd127, %r127, 4;
	add.s64 	%rd128, %rd1, %rd127;
	ld.global.nc.f32 	%f14, [%rd128];
	cvt.f64.f32 	%fd316, %f14;
$L__BB0_75:
	mul.f64 	%fd183, %fd314, 0d4008000000000000;
	fma.rn.f64 	%fd184, %fd74, 0d4010000000000000, %fd183;
	fma.rn.f64 	%fd185, %fd315, 0d4000000000000000, %fd184;
	add.f64 	%fd186, %fd185, %fd316;
	mul.f64 	%fd187, %fd186, 0d3FB999999999999A;
	shl.b32 	%r128, %r148, 3;
	add.s32 	%r129, %r128, -16;
	cvt.u64.u32 	%rd129, %r129;
	and.b64  	%rd130, %rd129, 56;
	add.s64 	%rd131, %rd6, %rd130;
	st.local.f64 	[%rd131], %fd187;
	add.s32 	%r130, %r128, 32;
	cvt.u64.u32 	%rd132, %r130;
	and.b64  	%rd133, %rd132, 56;
	add.s64 	%rd134, %rd6, %rd133;
	ld.local.f64 	%fd188, [%rd134];
	xor.b64  	%rd135, %rd130, 32;
	add.s64 	%rd136, %rd6, %rd135;
	ld.local.f64 	%fd189, [%rd136];
	cvt.u64.u32 	%rd137, %r128;
	and.b64  	%rd138, %rd137, 56;
	add.s64 	%rd139, %rd6, %rd138;
	ld.local.f64 	%fd190, [%rd139];
	fma.rn.f64 	%fd191, %fd306, 0d3FB3333333333333, 0d3FE147AE147AE148;
	mul.f64 	%fd192, %fd190, 0dBFB8A0902DE00D1B;
	fma.rn.f64 	%fd193, %fd189, 0dBFE275F6FD21FF2E, %fd192;
	fma.rn.f64 	%fd194, %fd188, 0d3FE275F6FD21FF2E, %fd193;
	fma.rn.f64 	%fd195, %fd187, 0d3FB8A0902DE00D1B, %fd194;
	mul.f64 	%fd196, %fd191, %fd195;
	add.s64 	%rd140, %rd7, %rd130;
	st.local.f64 	[%rd140], %fd196;
	add.s32 	%r131, %r128, 24;
	cvt.u64.u32 	%rd141, %r131;
	and.b64  	%rd142, %rd141, 56;
	add.s64 	%rd143, %rd7, %rd142;
	ld.local.f64 	%fd81, [%rd143];
	add.s64 	%rd144, %rd8, %rd130;
	st.local.f64 	[%rd144], %fd81;
	add.s64 	%rd145, %rd7, %rd133;
	ld.local.f64 	%fd197, [%rd145];
	add.s64 	%rd146, %rd7, %rd135;
	ld.local.f64 	%fd198, [%rd146];
	add.s64 	%rd147, %rd7, %rd138;
	ld.local.f64 	%fd199, [%rd147];
	mul.f64 	%fd200, %fd199, 0dBFB8A0902DE00D1B;
	fma.rn.f64 	%fd201, %fd198, 0dBFE275F6FD21FF2E, %fd200;
	fma.rn.f64 	%fd202, %fd197, 0d3FE275F6FD21FF2E, %fd201;
	fma.rn.f64 	%fd203, %fd196, 0d3FB8A0902DE00D1B, %fd202;
	mul.f64 	%fd82, %fd191, %fd203;
	add.s64 	%rd148, %rd9, %rd130;
	st.local.f64 	[%rd148], %fd82;
	add.s64 	%rd149, %rd8, %rd133;
	ld.local.f64 	%fd204, [%rd149];
	add.s64 	%rd150, %rd8, %rd135;
	ld.local.f64 	%fd205, [%rd150];
	add.s64 	%rd151, %rd8, %rd138;
	ld.local.f64 	%fd206, [%rd151];
	mul.f64 	%fd207, %fd206, 0dBFB8A0902DE00D1B;
	fma.rn.f64 	%fd208, %fd205, 0dBFE275F6FD21FF2E, %fd207;
	fma.rn.f64 	%fd209, %fd204, 0d3FE275F6FD21FF2E, %fd208;
	fma.rn.f64 	%fd210, %fd81, 0d3FB8A0902DE00D1B, %fd209;
	add.s64 	%rd152, %rd9, %rd133;
	ld.local.f64 	%fd211, [%rd152];
	add.s64 	%rd153, %rd9, %rd135;
	ld.local.f64 	%fd212, [%rd153];
	add.s64 	%rd154, %rd9, %rd138;
	ld.local.f64 	%fd213, [%rd154];
	mul.f64 	%fd214, %fd213, 0dBFB8A0902DE00D1B;
	fma.rn.f64 	%fd215, %fd212, 0dBFE275F6FD21FF2E, %fd214;
	fma.rn.f64 	%fd216, %fd211, 0d3FE275F6FD21FF2E, %fd215;
	fma.rn.f64 	%fd217, %fd82, 0d3FB8A0902DE00D1B, %fd216;
	mul.f64 	%fd218, %fd191, %fd217;
	sub.f64 	%fd219, %fd81, %fd218;
	fma.rn.f64 	%fd220, %fd191, %fd210, %fd82;
	mul.f64 	%fd221, %fd219, 0d3FC999999999999A;
	fma.rn.f64 	%fd83, %fd309, 0d3FE999999999999A, %fd221;
	mul.f64 	%fd222, %fd220, 0d3FC999999999999A;
	fma.rn.f64 	%fd84, %fd310, 0d3FE999999999999A, %fd222;
	mul.f64 	%fd223, %fd309, %fd83;
	fma.rn.f64 	%fd224, %fd310, %fd84, %fd223;
	mul.f64 	%fd225, %fd224, 0d3FC999999999999A;
	fma.rn.f64 	%fd311, %fd311, 0d3FE999999999999A, %fd225;
	mul.f64 	%fd226, %fd310, %fd83;
	mul.f64 	%fd227, %fd309, %fd84;
	sub.f64 	%fd228, %fd226, %fd227;
	mul.f64 	%fd229, %fd228, 0d3FC999999999999A;
	fma.rn.f64 	%fd312, %fd312, 0d3FE999999999999A, %fd229;
	setp.eq.f64 	%p77, %fd311, 0d0000000000000000;
	setp.eq.f64 	%p78, %fd312, 0d0000000000000000;
	or.pred  	%p79, %p77, %p78;
	mov.f64 	%fd318, %fd306;
	@%p79 bra 	$L__BB0_80;
	div.rn.f64 	%fd87, %fd312, %fd311;
	abs.f64 	%fd88, %fd87;
	setp.gtu.f64 	%p80, %fd88, 0d3FF0000000000000;
	@%p80 bra 	$L__BB0_78;
	fma.rn.f64 	%fd231, %fd88, 0d3FB0F9096BB98C7E, 0d3FCF525460AA64C3;
	add.f64 	%fd232, %fd88, 0dBFF0000000000000;
	fma.rn.f64 	%fd233, %fd87, %fd232, %fd231;
	fma.rn.f64 	%fd317, %fd87, 0d3FE921FB54442D18, %fd233;
	bra.uni 	$L__BB0_79;
$L__BB0_78:
	rcp.rn.f64 	%fd234, %fd87;
	abs.f64 	%fd235, %fd234;
	fma.rn.f64 	%fd236, %fd235, 0d3FB0F9096BB98C7E, 0d3FCF525460AA64C3;
	add.f64 	%fd237, %fd235, 0dBFF0000000000000;
	fma.rn.f64 	%fd238, %fd234, %fd237, %fd236;
	fma.rn.f64 	%fd239, %fd234, 0d3FE921FB54442D18, %fd238;
	setp.gt.f64 	%p81, %fd87, 0d0000000000000000;
	selp.f64 	%fd240, 0d3FF921FB54442D18, 0dBFF921FB54442D18, %p81;
	sub.f64 	%fd317, %fd240, %fd239;
$L__BB0_79:
	mov.f64 	%fd241, 0d401921FB54442D18;
	div.rn.f64 	%fd318, %fd241, %fd317;
$L__BB0_80:
	mul.f64 	%fd242, %fd306, 0d3FF8000000000000;
	mul.f64 	%fd243, %fd306, 0d3FE570A3D70A3D71;
	setp.gt.f64 	%p82, %fd318, %fd242;
	selp.f64 	%fd244, %fd242, %fd318, %p82;
	setp.lt.f64 	%p83, %fd244, %fd243;
	selp.f64 	%fd245, %fd243, %fd244, %p83;
	setp.lt.f64 	%p84, %fd245, 0d4018000000000000;
	selp.f64 	%fd246, 0d4018000000000000, %fd245, %p84;
	setp.gt.f64 	%p85, %fd246, 0d4049000000000000;
	selp.f64 	%fd247, 0d4049000000000000, %fd246, %p85;
	mul.f64 	%fd248, %fd247, 0d3FC999999999999A;
	fma.rn.f64 	%fd306, %fd306, 0d3FE999999999999A, %fd248;
	setp.eq.f64 	%p86, %fd81, 0d0000000000000000;
	mov.f64 	%fd320, %fd313;
	@%p86 bra 	$L__BB0_85;
	div.rn.f64 	%fd95, %fd82, %fd81;
	abs.f64 	%fd96, %fd95;
	setp.gtu.f64 	%p87, %fd96, 0d3FF0000000000000;
	@%p87 bra 	$L__BB0_83;
	fma.rn.f64 	%fd249, %fd96, 0d3FB0F9096BB98C7E, 0d3FCF525460AA64C3;
	add.f64 	%fd250, %fd96, 0dBFF0000000000000;
	fma.rn.f64 	%fd251, %fd95, %fd250, %fd249;
	fma.rn.f64 	%fd319, %fd95, 0d3FE921FB54442D18, %fd251;
	bra.uni 	$L__BB0_84;
$L__BB0_83:
	rcp.rn.f64 	%fd252, %fd95;
	abs.f64 	%fd253, %fd252;
	fma.rn.f64 	%fd254, %fd253, 0d3FB0F9096BB98C7E, 0d3FCF525460AA64C3;
	add.f64 	%fd255, %fd253, 0dBFF0000000000000;
	fma.rn.f64 	%fd256, %fd252, %fd255, %fd254;
	fma.rn.f64 	%fd257, %fd252, 0d3FE921FB54442D18, %fd256;
	setp.gt.f64 	%p88, %fd95, 0d0000000000000000;
	selp.f64 	%fd258, 0d3FF921FB54442D18, 0dBFF921FB54442D18, %p88;
	sub.f64 	%fd319, %fd258, %fd257;
$L__BB0_84:
	mul.f64 	%fd320, %fd319, 0d404CA5DC1A63C1F8;
$L__BB0_85:
	sub.f64 	%fd259, %fd313, %fd320;
	setp.lt.f64 	%p89, %fd259, 0d3FF0000000000000;
	selp.f64 	%fd260, 0d3FF0000000000000, %fd259, %p89;
	div.rn.f64 	%fd261, %fd62, %fd260;
	setp.lt.f64 	%p90, %fd261, %fd64;
	setp.gt.f64 	%p91, %fd261, %fd65;
	selp.f64 	%fd262, %fd65, %fd261, %p91;
	selp.f64 	%fd263, %fd64, %fd262, %p90;
	mov.f64 	%fd264, 0d3FF0000000000000;
	sub.f64 	%fd265, %fd264, %fd263;
	mul.f64 	%fd266, %fd307, %fd265;
	fma.rn.f64 	%fd307, %fd263, %fd74, %fd266;
	mul.f64 	%fd267, %fd263, 0d3FE0000000000000;
	mul.f64 	%fd268, %fd267, %fd307;
	sub.f64 	%fd269, %fd264, %fd267;
	fma.rn.f64 	%fd308, %fd308, %fd269, %fd268;
	setp.lt.u32 	%p92, %r68, %r62;
	@%p92 bra 	$L__BB0_87;
	cvt.rn.f32.f64 	%f15, %fd307;
	st.global.f32 	[%rd162], %f15;
	cvt.rn.f32.f64 	%f16, %fd308;
	st.global.f32 	[%rd163], %f16;
$L__BB0_87:
	add.s32 	%r132, %r68, 1;
	add.s32 	%r148, %r148, 1;
	add.s64 	%rd163, %rd163, 4;
	add.s64 	%rd162, %rd162, 4;
	add.s64 	%rd161, %rd161, 4;
	setp.lt.s32 	%p93, %r132, %r85;
	mov.u32 	%r149, %r68;
	mov.f64 	%fd309, %fd83;
	mov.f64 	%fd310, %fd84;
	mov.f64 	%fd313, %fd320;
	@%p93 bra 	$L__BB0_69;
	bra.uni 	$L__BB0_101;
$L__BB0_88:
	add.s32 	%r39, %r85, -1;
	and.b32  	%r40, %r85, 7;
	add.s32 	%r41, %r40, -1;
	and.b32  	%r42, %r85, 3;
	and.b32  	%r43, %r85, 2147483640;
	and.b32  	%r44, %r85, 1;
$L__BB0_89:
	setp.lt.u32 	%p5, %r39, 7;
	mul.lo.s32 	%r93, %r133, %r85;
	cvt.s64.s32 	%rd42, %r93;
	mov.b32 	%r153, 0;
	@%p5 bra 	$L__BB0_92;
	mov.b32 	%r151, 0;
$L__BB0_91:
	.pragma "nounroll";
	cvt.u64.u32 	%rd52, %r151;
	add.s64 	%rd53, %rd42, %rd52;
	shl.b64 	%rd54, %rd53, 2;
	add.s64 	%rd55, %rd5, %rd54;
	mov.b32 	%r95, 2143289344;
	st.global.u32 	[%rd55], %r95;
	add.s64 	%rd56, %rd4, %rd54;
	st.global.u32 	[%rd56], %r95;
	st.global.u32 	[%rd55+4], %r95;
	st.global.u32 	[%rd56+4], %r95;
	st.global.u32 	[%rd55+8], %r95;
	st.global.u32 	[%rd56+8], %r95;
	st.global.u32 	[%rd55+12], %r95;
	st.global.u32 	[%rd56+12], %r95;
	st.global.u32 	[%rd55+16], %r95;
	st.global.u32 	[%rd56+16], %r95;
	st.global.u32 	[%rd55+20], %r95;
	st.global.u32 	[%rd56+20], %r95;
	st.global.u32 	[%rd55+24], %r95;
	st.global.u32 	[%rd56+24], %r95;
	st.global.u32 	[%rd55+28], %r95;
	st.global.u32 	[%rd56+28], %r95;
	add.s32 	%r151, %r151, 8;
	setp.ne.s32 	%p6, %r151, %r43;
	mov.u32 	%r153, %r43;
	@%p6 bra 	$L__BB0_91;
$L__BB0_92:
	setp.eq.s32 	%p7, %r40, 0;
	@%p7 bra 	$L__BB0_100;
	setp.lt.u32 	%p8, %r41, 3;
	@%p8 bra 	$L__BB0_95;
	cvt.u64.u32 	%rd57, %r153;
	add.s64 	%rd58, %rd42, %rd57;
	shl.b64 	%rd59, %rd58, 2;
	add.s64 	%rd60, %rd5, %rd59;
	mov.b32 	%r96, 2143289344;
	st.global.u32 	[%rd60], %r96;
	add.s64 	%rd61, %rd4, %rd59;
	st.global.u32 	[%rd61], %r96;
	st.global.u32 	[%rd60+4], %r96;
	st.global.u32 	[%rd61+4], %r96;
	st.global.u32 	[%rd60+8], %r96;
	st.global.u32 	[%rd61+8], %r96;
	st.global.u32 	[%rd60+12], %r96;
	st.global.u32 	[%rd61+12], %r96;
	add.s32 	%r153, %r153, 4;
$L__BB0_95:
	setp.eq.s32 	%p9, %r42, 0;
	@%p9 bra 	$L__BB0_100;
	setp.eq.s32 	%p10, %r42, 1;
	@%p10 bra 	$L__BB0_98;
	cvt.u64.u32 	%rd62, %r153;
	add.s64 	%rd63, %rd42, %rd62;
	shl.b64 	%rd64, %rd63, 2;
	add.s64 	%rd65, %rd5, %rd64;
	mov.b32 	%r97, 2143289344;
	st.global.u32 	[%rd65], %r97;
	add.s64 	%rd66, %rd4, %rd64;
	st.global.u32 	[%rd66], %r97;
	st.global.u32 	[%rd65+4], %r97;
	st.global.u32 	[%rd66+4], %r97;
	add.s32 	%r153, %r153, 2;
$L__BB0_98:
	setp.eq.s32 	%p11, %r44, 0;
	@%p11 bra 	$L__BB0_100;
	cvt.u64.u32 	%rd67, %r153;
	add.s64 	%rd68, %rd42, %rd67;
	shl.b64 	%rd69, %rd68, 2;
	add.s64 	%rd70, %rd5, %rd69;
	mov.b32 	%r98, 2143289344;
	st.global.u32 	[%rd70], %r98;
	add.s64 	%rd71, %rd4, %rd69;
	st.global.u32 	[%rd71], %r98;
$L__BB0_100:
	add.s32 	%r133, %r133, %r2;
	setp.lt.s32 	%p12, %r133, %r86;
	@%p12 bra 	$L__BB0_89;
$L__BB0_101:
	ret;

}
	// .globl	mama_many_series_one_param_f32
.visible .entry mama_many_series_one_param_f32(
	.param .u64 .ptr .align 1 mama_many_series_one_param_f32_param_0,
	.param .f32 mama_many_series_one_param_f32_param_1,
	.param .f32 mama_many_series_one_param_f32_param_2,
	.param .u32 mama_many_series_one_param_f32_param_3,
	.param .u32 mama_many_series_one_param_f32_param_4,
	.param .u64 .ptr .align 1 mama_many_series_one_param_f32_param_5,
	.param .u64 .ptr .align 1 mama_many_series_one_param_f32_param_6,
	.param .u64 .ptr .align 1 mama_many_series_one_param_f32_param_7
)
.maxntid 256
.minnctapersm 2
{
	.reg .pred 	%p<52>;
	.reg .b32 	%r<114>;
	.reg .b32 	%f<10>;
	.reg .b64 	%rd<139>;
	.reg .b64 	%fd<176>;

	ld.param.u64 	%rd13, [mama_many_series_one_param_f32_param_0];
	ld.param.f32 	%f2, [mama_many_series_one_param_f32_param_1];
	ld.param.f32 	%f3, [mama_many_series_one_param_f32_param_2];
	ld.param.u32 	%r54, [mama_many_series_one_param_f32_param_3];
	ld.param.u32 	%r55, [mama_many_series_one_param_f32_param_4];
	ld.param.u64 	%rd12, [mama_many_series_one_param_f32_param_5];
	ld.param.u64 	%rd14, [mama_many_series_one_param_f32_param_6];
	ld.param.u64 	%rd15, [mama_many_series_one_param_f32_param_7];
	cvta.to.global.u64 	%rd1, %rd13;
	cvta.to.global.u64 	%rd2, %rd15;
	cvta.to.global.u64 	%rd3, %rd14;
	min.s32 	%r56, %r54, %r55;
	setp.lt.s32 	%p1, %r56, 1;
	@%p1 bra 	$L__BB1_61;
	mov.u32 	%r57, %ctaid.x;
	mov.u32 	%r58, %ntid.x;
	mov.u32 	%r59, %tid.x;
	mad.lo.s32 	%r98, %r57, %r58, %r59;
	mov.u32 	%r60, %nctaid.x;
	mul.lo.s32 	%r2, %r58, %r60;
	cvt.f64.f32 	%fd1, %f2;
	setp.ge.s32 	%p2, %r98, %r54;
	@%p2 bra 	$L__BB1_61;
	cvt.f64.f32 	%fd2, %f3;
	setp.gt.f32 	%p3, %f2, 0f00000000;
	setp.gt.f32 	%p4, %f3, 0f00000000;
	and.pred  	%p5, %p3, %p4;
	@%p5 bra 	$L__BB1_16;
	and.b32  	%r3, %r55, 7;
	add.s32 	%r4, %r3, -1;
	and.b32  	%r5, %r55, 3;
	and.b32  	%r6, %r55, 2147483640;
	and.b32  	%r7, %r55, 1;
	neg.s32 	%r8, %r6;
	mul.wide.u32 	%rd4, %r54, 4;
	shl.b32 	%r9, %r54, 3;
	mul.wide.u32 	%rd5, %r54, 8;
	mul.wide.u32 	%rd6, %r54, 12;
	mul.wide.u32 	%rd7, %r54, 16;
	mul.wide.u32 	%rd8, %r54, 20;
	mul.wide.u32 	%rd9, %r54, 24;
	mul.wide.u32 	%rd10, %r54, 28;
$L__BB1_4:
	setp.lt.u32 	%p44, %r55, 8;
	mov.b32 	%r102, 0;
	@%p44 bra 	$L__BB1_7;
	mov.u32 	%r99, %r98;
	mov.u32 	%r100, %r8;
$L__BB1_6:
	.pragma "nounroll";
	mul.wide.s32 	%rd105, %r99, 4;
	add.s64 	%rd106, %rd2, %rd105;
	add.s64 	%rd107, %rd3, %rd105;
	mov.b32 	%r91, 2143289344;
	st.global.u32 	[%rd107], %r91;
	st.global.u32 	[%rd106], %r91;
	add.s64 	%rd108, %rd107, %rd4;
	st.global.u32 	[%rd108], %r91;
	add.s64 	%rd109, %rd106, %rd4;
	st.global.u32 	[%rd109], %r91;
	add.s64 	%rd110, %rd107, %rd5;
	st.global.u32 	[%rd110], %r91;
	add.s64 	%rd111, %rd106, %rd5;
	st.global.u32 	[%rd111], %r91;
	add.s64 	%rd112, %rd107, %rd6;
	st.global.u32 	[%rd112], %r91;
	add.s64 	%rd113, %rd106, %rd6;
	st.global.u32 	[%rd113], %r91;
	add.s64 	%rd114, %rd107, %rd7;
	st.global.u32 	[%rd114], %r91;
	add.s64 	%rd115, %rd106, %rd7;
	st.global.u32 	[%rd115], %r91;
	add.s64 	%rd116, %rd107, %rd8;
	st.global.u32 	[%rd116], %r91;
	add.s64 	%rd117, %rd106, %rd8;
	st.global.u32 	[%rd117], %r91;
	add.s64 	%rd118, %rd107, %rd9;
	st.global.u32 	[%rd118], %r91;
	add.s64 	%rd119, %rd106, %rd9;
	st.global.u32 	[%rd119], %r91;
	add.s64 	%rd120, %rd107, %rd10;
	st.global.u32 	[%rd120], %r91;
	add.s64 	%rd121, %rd106, %rd10;
	st.global.u32 	[%rd121], %r91;
	add.s32 	%r100, %r100, 8;
	add.s32 	%r99, %r99, %r9;
	setp.ne.s32 	%p45, %r100, 0;
	mov.u32 	%r102, %r6;
	@%p45 bra 	$L__BB1_6;
$L__BB1_7:
	setp.eq.s32 	%p46, %r3, 0;
	@%p46 bra 	$L__BB1_15;
	setp.lt.u32 	%p47, %r4, 3;
	@%p47 bra 	$L__BB1_10;
	mad.lo.s32 	%r92, %r102, %r54, %r98;
	mul.wide.s32 	%rd122, %r92, 4;
	add.s64 	%rd123, %rd3, %rd122;
	mov.b32 	%r93, 2143289344;
	st.global.u32 	[%rd123], %r93;
	add.s64 	%rd124, %rd2, %rd122;
	st.global.u32 	[%rd124], %r93;
	add.s64 	%rd125, %rd123, %rd4;
	st.global.u32 	[%rd125], %r93;
	add.s64 	%rd126, %rd124, %rd4;
	st.global.u32 	[%rd126], %r93;
	add.s64 	%rd127, %rd125, %rd4;
	st.global.u32 	[%rd127], %r93;
	add.s64 	%rd128, %rd126, %rd4;
	st.global.u32 	[%rd128], %r93;
	add.s64 	%rd129, %rd127, %rd4;
	st.global.u32 	[%rd129], %r93;
	add.s64 	%rd130, %rd128, %rd4;
	st.global.u32 	[%rd130], %r93;
	add.s32 	%r102, %r102, 4;
$L__BB1_10:
	setp.eq.s32 	%p48, %r5, 0;
	@%p48 bra 	$L__BB1_15;
	setp.eq.s32 	%p49, %r5, 1;
	@%p49 bra 	$L__BB1_13;
	mad.lo.s32 	%r94, %r102, %r54, %r98;
	mul.wide.s32 	%rd131, %r94, 4;
	add.s64 	%rd132, %rd3, %rd131;
	mov.b32 	%r95, 2143289344;
	st.global.u32 	[%rd132], %r95;
	add.s64 	%rd133, %rd2, %rd131;
	st.global.u32 	[%rd133], %r95;
	add.s64 	%rd134, %rd132, %rd4;
	st.global.u32 	[%rd134], %r95;
	add.s64 	%rd135, %rd133, %rd4;
	st.global.u32 	[%rd135], %r95;
	add.s32 	%r102, %r102, 2;
$L__BB1_13:
	setp.eq.s32 	%p50, %r7, 0;
	@%p50 bra 	$L__BB1_15;
	mad.lo.s32 	%r96, %r102, %r54, %r98;
	mul.wide.s32 	%rd136, %r96, 4;
	add.s64 	%rd137, %rd3, %rd136;
	mov.b32 	%r97, 2143289344;
	st.global.u32 	[%rd137], %r97;
	add.s64 	%rd138, %rd2, %rd136;
	st.global.u32 	[%rd138], %r97;
$L__BB1_15:
	add.s32 	%r98, %r98, %r2;
	setp.lt.s32 	%p51, %r98, %r54;
	@%p51 bra 	$L__BB1_4;
	bra.uni 	$L__BB1_61;
$L__BB1_16:
	setp.lt.f32 	%p6, %f3, %f2;
	selp.f64 	%fd3, %fd2, %fd1, %p6;
	selp.f64 	%fd4, %fd1, %fd2, %p6;
	and.b32  	%r21, %r55, 7;
	add.s32 	%r22, %r21, -1;
	and.b32  	%r23, %r55, 3;
	and.b32  	%r24, %r55, 2147483640;
	and.b32  	%r25, %r55, 1;
	cvta.to.global.u64 	%rd11, %rd12;
	mul.wide.u32 	%rd88, %r54, 4;
$L__BB1_17:
	mul.wide.s32 	%rd16, %r98, 4;
	add.s64 	%rd17, %rd11, %rd16;
	ld.global.nc.u32 	%r61, [%rd17];
	max.s32 	%r27, %r61, 0;
	setp.lt.s32 	%p7, %r27, %r55;
	@%p7 bra 	$L__BB1_29;
	setp.lt.u32 	%p8, %r55, 8;
	mov.b32 	%r112, 0;
	@%p8 bra 	$L__BB1_21;
	mov.b32 	%r105, 0;
$L__BB1_20:
	.pragma "nounroll";
	mad.lo.s32 	%r64, %r105, %r54, %r98;
	mul.wide.s32 	%rd18, %r64, 4;
	add.s64 	%rd19, %rd3, %rd18;
	mov.b32 	%r65, 2143289344;
	st.global.u32 	[%rd19], %r65;
	add.s64 	%rd20, %rd2, %rd18;
	st.global.u32 	[%rd20], %r65;
	add.s64 	%rd22, %rd19, %rd88;
	st.global.u32 	[%rd22], %r65;
	add.s64 	%rd23, %rd20, %rd88;
	st.global.u32 	[%rd23], %r65;
	add.s64 	%rd24, %rd22, %rd88;
	st.global.u32 	[%rd24], %r65;
	add.s64 	%rd25, %rd23, %rd88;
	st.global.u32 	[%rd25], %r65;
	add.s64 	%rd26, %rd24, %rd88;
	st.global.u32 	[%rd26], %r65;
	add.s64 	%rd27, %rd25, %rd88;
	st.global.u32 	[%rd27], %r65;
	add.s64 	%rd28, %rd26, %rd88;
	st.global.u32 	[%rd28], %r65;
	add.s64 	%rd29, %rd27, %rd88;
	st.global.u32 	[%rd29], %r65;
	add.s64 	%rd30, %rd28, %rd88;
	st.global.u32 	[%rd30], %r65;
	add.s64 	%rd31, %rd29, %rd88;
	st.global.u32 	[%rd31], %r65;
	add.s64 	%rd32, %rd30, %rd88;
	st.global.u32 	[%rd32], %r65;
	add.s64 	%rd33, %rd31, %rd88;
	st.global.u32 	[%rd33], %r65;
	add.s64 	%rd34, %rd32, %rd88;
	st.global.u32 	[%rd34], %r65;
	add.s64 	%rd35, %rd33, %rd88;
	st.global.u32 	[%rd35], %r65;
	add.s32 	%r105, %r105, 8;
	setp.eq.s32 	%p9, %r105, %r24;
	mov.u32 	%r112, %r24;
	@%p9 bra 	$L__BB1_21;
	bra.uni 	$L__BB1_20;
$L__BB1_21:
	setp.eq.s32 	%p10, %r21, 0;
	@%p10 bra 	$L__BB1_60;
	setp.lt.u32 	%p11, %r22, 3;
	@%p11 bra 	$L__BB1_24;
	mad.lo.s32 	%r66, %r112, %r54, %r98;
	mul.wide.s32 	%rd36, %r66, 4;
	add.s64 	%rd37, %rd3, %rd36;
	mov.b32 	%r67, 2143289344;
	st.global.u32 	[%rd37], %r67;
	add.s64 	%rd38, %rd2, %rd36;
	st.global.u32 	[%rd38], %r67;
	add.s64 	%rd40, %rd37, %rd88;
	st.global.u32 	[%rd40], %r67;
	add.s64 	%rd41, %rd38, %rd88;
	st.global.u32 	[%rd41], %r67;
	add.s64 	%rd42, %rd40, %rd88;
	st.global.u32 	[%rd42], %r67;
	add.s64 	%rd43, %rd41, %rd88;
	st.global.u32 	[%rd43], %r67;
	add.s64 	%rd44, %rd42, %rd88;
	st.global.u32 	[%rd44], %r67;
	add.s64 	%rd45, %rd43, %rd88;
	st.global.u32 	[%rd45], %r67;
	add.s32 	%r112, %r112, 4;
$L__BB1_24:
	setp.eq.s32 	%p12, %r23, 0;
	@%p12 bra 	$L__BB1_60;
	setp.eq.s32 	%p13, %r23, 1;
	@%p13 bra 	$L__BB1_27;
	mad.lo.s32 	%r68, %r112, %r54, %r98;
	mul.wide.s32 	%rd46, %r68, 4;
	add.s64 	%rd47, %rd3, %rd46;
	mov.b32 	%r69, 2143289344;
	st.global.u32 	[%rd47], %r69;
	add.s64 	%rd48, %rd2, %rd46;
	st.global.u32 	[%rd48], %r69;
	add.s64 	%rd50, %rd47, %rd88;
	st.global.u32 	[%rd50], %r69;
	add.s64 	%rd51, %rd48, %rd88;
	st.global.u32 	[%rd51], %r69;
	add.s32 	%r112, %r112, 2;
$L__BB1_27:
	setp.eq.s32 	%p14, %r25, 0;
	@%p14 bra 	$L__BB1_60;
	mad.lo.s32 	%r70, %r112, %r54, %r98;
	mul.wide.s32 	%rd52, %r70, 4;
	add.s64 	%rd53, %rd3, %rd52;
	mov.b32 	%r71, 2143289344;
	st.global.u32 	[%rd53], %r71;
	add.s64 	%rd54, %rd2, %rd52;
	st.global.u32 	[%rd54], %r71;
	bra.uni 	$L__BB1_60;
$L__BB1_29:
	add.s32 	%r30, %r27, 10;
	mad.lo.s32 	%r73, %r27, %r54, %r98;
	mul.wide.s32 	%rd55, %r73, 4;
	add.s64 	%rd56, %rd1, %rd55;
	ld.global.nc.f32 	%f1, [%rd56];
	min.u32 	%r31, %r30, %r55;
	add.s32 	%r74, %r31, -1;
	and.b32  	%r32, %r31, 7;
	setp.lt.u32 	%p15, %r74, 7;
	mov.b32 	%r106, 0;
	@%p15 bra 	$L__BB1_32;
	and.b32  	%r106, %r31, 2147483640;
	mov.b32 	%r109, 0;
$L__BB1_31:
	.pragma "nounroll";
	mad.lo.s32 	%r76, %r109, %r54, %r98;
	mul.wide.s32 	%rd57, %r76, 4;
	add.s64 	%rd58, %rd3, %rd57;
	mov.b32 	%r77, 2143289344;
	st.global.u32 	[%rd58], %r77;
	add.s64 	%rd59, %rd2, %rd57;
	st.global.u32 	[%rd59], %r77;
	add.s64 	%rd61, %rd58, %rd88;
	st.global.u32 	[%rd61], %r77;
	add.s64 	%rd62, %rd59, %rd88;
	st.global.u32 	[%rd62], %r77;
	add.s64 	%rd63, %rd61, %rd88;
	st.global.u32 	[%rd63], %r77;
	add.s64 	%rd64, %rd62, %rd88;
	st.global.u32 	[%rd64], %r77;
	add.s64 	%rd65, %rd63, %rd88;
	st.global.u32 	[%rd65], %r77;
	add.s64 	%rd66, %rd64, %rd88;
	st.global.u32 	[%rd66], %r77;
	add.s64 	%rd67, %rd65, %rd88;
	st.global.u32 	[%rd67], %r77;
	add.s64 	%rd68, %rd66, %rd88;
	st.global.u32 	[%rd68], %r77;
	add.s64 	%rd69, %rd67, %rd88;
	st.global.u32 	[%rd69], %r77;
	add.s64 	%rd70, %rd68, %rd88;
	st.global.u32 	[%rd70], %r77;
	add.s64 	%rd71, %rd69, %rd88;
	st.global.u32 	[%rd71], %r77;
	add.s64 	%rd72, %rd70, %rd88;
	st.global.u32 	[%rd72], %r77;
	add.s64 	%rd73, %rd71, %rd88;
	st.global.u32 	[%rd73], %r77;
	add.s64 	%rd74, %rd72, %rd88;
	st.global.u32 	[%rd74], %r77;
	add.s32 	%r109, %r109, 8;
	setp.eq.s32 	%p16, %r109, %r106;
	@%p16 bra 	$L__BB1_32;
	bra.uni 	$L__BB1_31;
$L__BB1_32:
	setp.eq.s32 	%p17, %r32, 0;
	@%p17 bra 	$L__BB1_40;
	and.b32  	%r35, %r31, 3;
	setp.lt.u32 	%p18, %r32, 4;
	@%p18 bra 	$L__BB1_35;
	mad.lo.s32 	%r78, %r106, %r54, %r98;
	mul.wide.s32 	%rd75, %r78, 4;
	add.s64 	%rd76, %rd3, %rd75;
	mov.b32 	%r79, 2143289344;
	st.global.u32 	[%rd76], %r79;
	add.s64 	%rd77, %rd2, %rd75;
	st.global.u32 	[%rd77], %r79;
	add.s64 	%rd79, %rd76, %rd88;
	st.global.u32 	[%rd79], %r79;
	add.s64 	%rd80, %rd77, %rd88;
	st.global.u32 	[%rd80], %r79;
	add.s64 	%rd81, %rd79, %rd88;
	st.global.u32 	[%rd81], %r79;
	add.s64 	%rd82, %rd80, %rd88;
	st.global.u32 	[%rd82], %r79;
	add.s64 	%rd83, %rd81, %rd88;
	st.global.u32 	[%rd83], %r79;
	add.s64 	%rd84, %rd82, %rd88;
	st.global.u32 	[%rd84], %r79;
	add.s32 	%r106, %r106, 4;
$L__BB1_35:
	setp.eq.s32 	%p19, %r35, 0;
	@%p19 bra 	$L__BB1_40;
	setp.eq.s32 	%p20, %r35, 1;
	@%p20 bra 	$L__BB1_38;
	mad.lo.s32 	%r80, %r106, %r54, %r98;
	mul.wide.s32 	%rd85, %r80, 4;
	add.s64 	%rd86, %rd3, %rd85;
	mov.b32 	%r81, 2143289344;
	st.global.u32 	[%rd86], %r81;
	add.s64 	%rd87, %rd2, %rd85;
	st.global.u32 	[%rd87], %r81;
	add.s64 	%rd89, %rd86, %rd88;
	st.global.u32 	[%rd89], %r81;
	add.s64 	%rd90, %rd87, %rd88;
	st.global.u32 	[%rd90], %r81;
	add.s32 	%r106, %r106, 2;
$L__BB1_38:
	and.b32  	%r82, %r31, 1;
	setp.eq.b32 	%p21, %r82, 1;
	not.pred 	%p22, %p21;
	@%p22 bra 	$L__BB1_40;
	mad.lo.s32 	%r83, %r106, %r54, %r98;
	mul.wide.s32 	%rd91, %r83, 4;
	add.s64 	%rd92, %rd3, %rd91;
	mov.b32 	%r84, 2143289344;
	st.global.u32 	[%rd92], %r84;
	add.s64 	%rd93, %rd2, %rd91;
	st.global.u32 	[%rd93], %r84;
$L__BB1_40:
	cvt.f64.f32 	%fd145, %f1;
	add.s32 	%r40, %r27, 2;
	add.s32 	%r41, %r27, 3;
	mov.f64 	%fd140, 0d0000000000000000;
	mov.u32 	%r110, %r27;
	mov.f64 	%fd141, %fd140;
	mov.f64 	%fd142, %fd140;
	mov.f64 	%fd143, %fd140;
	mov.f64 	%fd144, %fd140;
	mov.f64 	%fd146, %fd145;
	mov.f64 	%fd147, %fd140;
	mov.f64 	%fd148, %fd145;
	mov.f64 	%fd149, %fd145;
	mov.f64 	%fd150, %fd145;
	mov.f64 	%fd151, %fd145;
	mov.f64 	%fd152, %fd145;
	mov.f64 	%fd153, %fd145;
	mov.f64 	%fd154, %fd145;
	mov.f64 	%fd155, %fd145;
	mov.f64 	%fd156, %fd145;
	mov.f64 	%fd157, %fd145;
	mov.f64 	%fd158, %fd145;
	mov.f64 	%fd159, %fd145;
	mov.f64 	%fd160, %fd145;
	mov.f64 	%fd161, %fd145;
	mov.f64 	%fd162, %fd145;
	mov.f64 	%fd163, %fd145;
	mov.f64 	%fd164, %fd145;
	mov.f64 	%fd165, %fd145;
	mov.f64 	%fd166, %fd145;
	mov.f64 	%fd167, %fd145;
	mov.f64 	%fd168, %fd145;
$L__BB1_41:
	mov.f64 	%fd33, %fd167;
	mov.f64 	%fd167, %fd166;
	mov.f64 	%fd166, %fd165;
	mov.f64 	%fd165, %fd163;
	mov.f64 	%fd15, %fd162;
	mov.f64 	%fd163, %fd161;
	mov.f64 	%fd162, %fd160;
	mov.f64 	%fd161, %fd159;
	mov.f64 	%fd160, %fd158;
	mov.f64 	%fd159, %fd157;
	mov.f64 	%fd158, %fd156;
	mov.f64 	%fd30, %fd154;
	mov.f64 	%fd154, %fd153;
	mov.f64 	%fd153, %fd152;
	mov.f64 	%fd152, %fd151;
	mov.f64 	%fd151, %fd150;
	mov.f64 	%fd157, %fd149;
	mov.f64 	%fd156, %fd148;
	mul.lo.s32 	%r45, %r110, %r54;
	add.s32 	%r46, %r45, %r98;
	mul.wide.s32 	%rd94, %r46, 4;
	add.s64 	%rd95, %rd1, %rd94;
	ld.global.nc.f32 	%f4, [%rd95];
	cvt.f64.f32 	%fd35, %f4;
	setp.le.u32 	%p23, %r110, %r27;
	mov.f64 	%fd169, %fd35;
	@%p23 bra 	$L__BB1_43;
	sub.s32 	%r85, %r45, %r54;
	add.s32 	%r86, %r85, %r98;
	mul.wide.s32 	%rd96, %r86, 4;
	add.s64 	%rd97, %rd1, %rd96;
	ld.global.nc.f32 	%f5, [%rd97];
	cvt.f64.f32 	%fd169, %f5;
$L__BB1_43:
	setp.lt.u32 	%p24, %r110, %r40;
	mov.f64 	%fd170, %fd35;
	@%p24 bra 	$L__BB1_45;
	add.s32 	%r87, %r110, -2;
	mad.lo.s32 	%r88, %r87, %r54, %r98;
	mul.wide.s32 	%rd98, %r88, 4;
	add.s64 	%rd99, %rd1, %rd98;
	ld.global.nc.f32 	%f6, [%rd99];
	cvt.f64.f32 	%fd170, %f6;
$L__BB1_45:
	setp.lt.u32 	%p25, %r110, %r41;
	mov.f64 	%fd171, %fd35;
	@%p25 bra 	$L__BB1_47;
	mad.lo.s32 	%r89, %r54, -3, %r46;
	mul.wide.s32 	%rd100, %r89, 4;
	add.s64 	%rd101, %rd1, %rd100;
	ld.global.nc.f32 	%f7, [%rd101];
	cvt.f64.f32 	%fd171, %f7;
$L__BB1_47:
	mul.f64 	%fd67, %fd169, 0d4008000000000000;
	fma.rn.f64 	%fd68, %fd35, 0d4010000000000000, %fd67;
	fma.rn.f64 	%fd69, %fd170, 0d4000000000000000, %fd68;
	add.f64 	%fd70, %fd69, %fd171;
	div.rn.f64 	%fd148, %fd70, 0d4024000000000000;
	fma.rn.f64 	%fd71, %fd147, 0d3FB3333333333333, 0d3FE147AE147AE148;
	mul.f64 	%fd72, %fd164, 0dBFB8A0902DE00D1B;
	fma.rn.f64 	%fd73, %fd162, 0dBFE275F6FD21FF2E, %fd72;
	fma.rn.f64 	%fd74, %fd158, 0d3FE275F6FD21FF2E, %fd73;
	fma.rn.f64 	%fd75, %fd148, 0d3FB8A0902DE00D1B, %fd74;
	mul.f64 	%fd149, %fd71, %fd75;
	mul.f64 	%fd76, %fd166, 0dBFB8A0902DE00D1B;
	fma.rn.f64 	%fd77, %fd163, 0dBFE275F6FD21FF2E, %fd76;
	fma.rn.f64 	%fd78, %fd159, 0d3FE275F6FD21FF2E, %fd77;
	fma.rn.f64 	%fd79, %fd149, 0d3FB8A0902DE00D1B, %fd78;
	mul.f64 	%fd150, %fd71, %fd79;
	mul.f64 	%fd80, %fd168, 0dBFB8A0902DE00D1B;
	fma.rn.f64 	%fd81, %fd167, 0dBFE275F6FD21FF2E, %fd80;
	fma.rn.f64 	%fd82, %fd165, 0d3FE275F6FD21FF2E, %fd81;
	fma.rn.f64 	%fd83, %fd161, 0d3FB8A0902DE00D1B, %fd82;
	mul.f64 	%fd84, %fd155, 0dBFB8A0902DE00D1B;
	fma.rn.f64 	%fd85, %fd154, 0dBFE275F6FD21FF2E, %fd84;
	fma.rn.f64 	%fd86, %fd152, 0d3FE275F6FD21FF2E, %fd85;
	fma.rn.f64 	%fd87, %fd150, 0d3FB8A0902DE00D1B, %fd86;
	mul.f64 	%fd88, %fd71, %fd87;
	sub.f64 	%fd89, %fd161, %fd88;
	fma.rn.f64 	%fd90, %fd83, %fd71, %fd150;
	mul.f64 	%fd91, %fd89, 0d3FC999999999999A;
	fma.rn.f64 	%fd45, %fd144, 0d3FE999999999999A, %fd91;
	mul.f64 	%fd92, %fd90, 0d3FC999999999999A;
	fma.rn.f64 	%fd46, %fd143, 0d3FE999999999999A, %fd92;
	mul.f64 	%fd93, %fd144, %fd45;
	fma.rn.f64 	%fd94, %fd143, %fd46, %fd93;
	mul.f64 	%fd95, %fd94, 0d3FC999999999999A;
	fma.rn.f64 	%fd142, %fd142, 0d3FE999999999999A, %fd95;
	mul.f64 	%fd96, %fd143, %fd45;
	mul.f64 	%fd97, %fd144, %fd46;
	sub.f64 	%fd98, %fd96, %fd97;
	mul.f64 	%fd99, %fd98, 0d3FC999999999999A;
	fma.rn.f64 	%fd141, %fd141, 0d3FE999999999999A, %fd99;
	setp.eq.f64 	%p26, %fd142, 0d0000000000000000;
	setp.eq.f64 	%p27, %fd141, 0d0000000000000000;
	or.pred  	%p28, %p26, %p27;
	mov.f64 	%fd173, %fd147;
	@%p28 bra 	$L__BB1_52;
	div.rn.f64 	%fd49, %fd141, %fd142;
	abs.f64 	%fd50, %fd49;
	setp.gtu.f64 	%p29, %fd50, 0d3FF0000000000000;
	@%p29 bra 	$L__BB1_50;
	fma.rn.f64 	%fd101, %fd50, 0d3FB0F9096BB98C7E, 0d3FCF525460AA64C3;
	add.f64 	%fd102, %fd50, 0dBFF0000000000000;
	fma.rn.f64 	%fd103, %fd49, %fd102, %fd101;
	fma.rn.f64 	%fd172, %fd49, 0d3FE921FB54442D18, %fd103;
	bra.uni 	$L__BB1_51;
$L__BB1_50:
	rcp.rn.f64 	%fd104, %fd49;
	abs.f64 	%fd105, %fd104;
	fma.rn.f64 	%fd106, %fd105, 0d3FB0F9096BB98C7E, 0d3FCF525460AA64C3;
	add.f64 	%fd107, %fd105, 0dBFF0000000000000;
	fma.rn.f64 	%fd108, %fd104, %fd107, %fd106;
	fma.rn.f64 	%fd109, %fd104, 0d3FE921FB54442D18, %fd108;
	setp.gt.f64 	%p30, %fd49, 0d0000000000000000;
	selp.f64 	%fd110, 0d3FF921FB54442D18, 0dBFF921FB54442D18, %p30;
	sub.f64 	%fd172, %fd110, %fd109;
$L__BB1_51:
	mov.f64 	%fd111, 0d401921FB54442D18;
	div.rn.f64 	%fd173, %fd111, %fd172;
$L__BB1_52:
	mul.f64 	%fd112, %fd147, 0d3FF8000000000000;
	mul.f64 	%fd113, %fd147, 0d3FE570A3D70A3D71;
	setp.gt.f64 	%p31, %fd173, %fd112;
	selp.f64 	%fd114, %fd112, %fd173, %p31;
	setp.lt.f64 	%p32, %fd114, %fd113;
	selp.f64 	%fd115, %fd113, %fd114, %p32;
	setp.lt.f64 	%p33, %fd115, 0d4018000000000000;
	selp.f64 	%fd116, 0d4018000000000000, %fd115, %p33;
	setp.gt.f64 	%p34, %fd116, 0d4049000000000000;
	selp.f64 	%fd117, 0d4049000000000000, %fd116, %p34;
	mul.f64 	%fd118, %fd117, 0d3FC999999999999A;
	fma.rn.f64 	%fd147, %fd147, 0d3FE999999999999A, %fd118;
	setp.eq.f64 	%p35, %fd161, 0d0000000000000000;
	mov.f64 	%fd175, %fd140;
	@%p35 bra 	$L__BB1_57;
	div.rn.f64 	%fd57, %fd150, %fd161;
	abs.f64 	%fd58, %fd57;
	setp.gtu.f64 	%p36, %fd58, 0d3FF0000000000000;
	@%p36 bra 	$L__BB1_55;
	fma.rn.f64 	%fd119, %fd58, 0d3FB0F9096BB98C7E, 0d3FCF525460AA64C3;
	add.f64 	%fd120, %fd58, 0dBFF0000000000000;
	fma.rn.f64 	%fd121, %fd57, %fd120, %fd119;
	fma.rn.f64 	%fd174, %fd57, 0d3FE921FB54442D18, %fd121;
	bra.uni 	$L__BB1_56;
$L__BB1_55:
	rcp.rn.f64 	%fd122, %fd57;
	abs.f64 	%fd123, %fd122;
	fma.rn.f64 	%fd124, %fd123, 0d3FB0F9096BB98C7E, 0d3FCF525460AA64C3;
	add.f64 	%fd125, %fd123, 0dBFF0000000000000;
	fma.rn.f64 	%fd126, %fd122, %fd125, %fd124;
	fma.rn.f64 	%fd127, %fd122, 0d3FE921FB54442D18, %fd126;
	setp.gt.f64 	%p37, %fd57, 0d0000000000000000;
	selp.f64 	%fd128, 0d3FF921FB54442D18, 0dBFF921FB54442D18, %p37;
	sub.f64 	%fd174, %fd128, %fd127;
$L__BB1_56:
	mul.f64 	%fd175, %fd174, 0d404CA5DC1A63C1F8;
$L__BB1_57:
	sub.f64 	%fd129, %fd140, %fd175;
	setp.lt.f64 	%p38, %fd129, 0d3FF0000000000000;
	selp.f64 	%fd130, 0d3FF0000000000000, %fd129, %p38;
	div.rn.f64 	%fd131, %fd1, %fd130;
	setp.lt.f64 	%p39, %fd131, %fd3;
	setp.gt.f64 	%p40, %fd131, %fd4;
	selp.f64 	%fd132, %fd4, %fd131, %p40;
	selp.f64 	%fd133, %fd3, %fd132, %p39;
	mov.f64 	%fd134, 0d3FF0000000000000;
	sub.f64 	%fd135, %fd134, %fd133;
	mul.f64 	%fd136, %fd146, %fd135;
	fma.rn.f64 	%fd146, %fd133, %fd35, %fd136;
	mul.f64 	%fd137, %fd133, 0d3FE0000000000000;
	mul.f64 	%fd138, %fd137, %fd146;
	sub.f64 	%fd139, %fd134, %fd137;
	fma.rn.f64 	%fd145, %fd145, %fd139, %fd138;
	setp.lt.u32 	%p41, %r110, %r30;
	@%p41 bra 	$L__BB1_59;
	cvt.rn.f32.f64 	%f8, %fd146;
	add.s64 	%rd103, %rd3, %rd94;
	st.global.f32 	[%rd103], %f8;
	cvt.rn.f32.f64 	%f9, %fd145;
	add.s64 	%rd104, %rd2, %rd94;
	st.global.f32 	[%rd104], %f9;
$L__BB1_59:
	add.s32 	%r110, %r110, 1;
	setp.eq.s32 	%p42, %r110, %r55;
	mov.f64 	%fd140, %fd175;
	mov.f64 	%fd143, %fd46;
	mov.f64 	%fd144, %fd45;
	mov.f64 	%fd155, %fd30;
	mov.f64 	%fd164, %fd15;
	mov.f64 	%fd168, %fd33;
	@%p42 bra 	$L__BB1_60;
	bra.uni 	$L__BB1_41;
$L__BB1_60:
	add.s32 	%r98, %r98, %r2;
	setp.lt.s32 	%p43, %r98, %r54;
	@%p43 bra 	$L__BB1_17;
$L__BB1_61:
	ret;

}


// ===== COMPILED SASS (sm_100) =====

	.target	sm_100

	.elftype	@"ET_EXEC"


//--------------------- .note.nv.tkinfo           --------------------------
	.section	.note.nv.tkinfo,"",@"SHT_NOTE"
	.sectionflags	@"SHF_NOTE_NV_TKINFO"
	.tkinfo
        /*0018*/ 	.word	0x00000002
        /*0030*/ 	.string	""
        /*0030*/ 	.string	"ptxas"
        /*0030*/ 	.string	"Cuda compilation tools, release 13.0, V13.0.88"
        /*0030*/ 	.string	"Build cuda_13.0.r13.0/compiler.36424714_0"
        /*0030*/ 	.string	"-arch sm_100 -m 64 "



//--------------------- .note.nv.cuinfo           --------------------------
	.section	.note.nv.cuinfo,"",@"SHT_NOTE"
	.sectionflags	@"SHF_NOTE_NV_CUINFO"
        /*0018*/ 	.short	0x0002
        /*001a*/ 	.short	0x0064
        /*001c*/ 	.short	0x0082
	.zero		2


//--------------------- .nv.info                  --------------------------
	.section	.nv.info,"",@"SHT_CUDA_INFO"
	.align	4


	//----- nvinfo : EIATTR_REGCOUNT
	.align		4
        /*0000*/ 	.byte	0x04, 0x2f
        /*0002*/ 	.short	(.L_1 - .L_0)
	.align		4
.L_0:
        /*0004*/ 	.word	index@(mama_batch_f32)
        /*0008*/ 	.word	0x0000007a


	//----- nvinfo : EIATTR_FRAME_SIZE
	.align		4
.L_1:
        /*000c*/ 	.byte	0x04, 0x11
        /*000e*/ 	.short	(.L_3 - .L_2)
	.align		4
.L_2:
        /*0010*/ 	.word	index@($__internal_3_$__cuda_sm20_div_rn_f64_full)
        /*0014*/ 	.word	0x00000100


	//----- nvinfo : EIATTR_FRAME_SIZE
	.align		4
.L_3:
        /*0018*/ 	.byte	0x04, 0x11
        /*001a*/ 	.short	(.L_5 - .L_4)
	.align		4
.L_4:
        /*001c*/ 	.word	index@($__internal_2_$__cuda_sm20_dblrcp_rn_slowpath_v3)
        /*0020*/ 	.word	0x00000100


	//----- nvinfo : EIATTR_FRAME_SIZE
	.align		4
.L_5:
        /*0024*/ 	.byte	0x04, 0x11
        /*0026*/ 	.short	(.L_7 - .L_6)
	.align		4
.L_6:
        /*0028*/ 	.word	index@(mama_batch_f32)
        /*002c*/ 	.word	0x00000100


	//----- nvinfo : EIATTR_REGCOUNT
	.align		4
.L_7:
        /*0030*/ 	.byte	0x04, 0x2f
        /*0032*/ 	.short	(.L_9 - .L_8)
	.align		4
.L_8:
        /*0034*/ 	.word	index@(mama_many_series_one_param_f32)
        /*0038*/ 	.word	0x0000006f


	//----- nvinfo : EIATTR_FRAME_SIZE
	.align		4
.L_9:
        /*003c*/ 	.byte	0x04, 0x11
        /*003e*/ 	.short	(.L_11 - .L_10)
	.align		4
.L_10:
        /*0040*/ 	.word	index@($__internal_1_$__cuda_sm20_div_rn_f64_full)
        /*0044*/ 	.word	0x00000000


	//----- nvinfo : EIATTR_FRAME_SIZE
	.align		4
.L_11:
        /*0048*/ 	.byte	0x04, 0x11
        /*004a*/ 	.short	(.L_13 - .L_12)
	.align		4
.L_12:
        /*004c*/ 	.word	index@($__internal_0_$__cuda_sm20_dblrcp_rn_slowpath_v3)
        /*0050*/ 	.word	0x00000000


	//----- nvinfo : EIATTR_FRAME_SIZE
	.align		4
.L_13:
        /*0054*/ 	.byte	0x04, 0x11
        /*0056*/ 	.short	(.L_15 - .L_14)
	.align		4
.L_14:
        /*0058*/ 	.word	index@(mama_many_series_one_param_f32)
        /*005c*/ 	.word	0x00000000


	//----- nvinfo : EIATTR_MIN_STACK_SIZE
	.align		4
.L_15:
        /*0060*/ 	.byte	0x04, 0x12
        /*0062*/ 	.short	(.L_17 - .L_16)
	.align		4
.L_16:
        /*0064*/ 	.word	index@(mama_many_series_one_param_f32)
        /*0068*/ 	.word	0x00000000


	//----- nvinfo : EIATTR_MIN_STACK_SIZE
	.align		4
.L_17:
        /*006c*/ 	.byte	0x04, 0x12
        /*006e*/ 	.short	(.L_19 - .L_18)
	.align		4
.L_18:
        /*0070*/ 	.word	index@(mama_batch_f32)
        /*0074*/ 	.word	0x00000100
.L_19:


//--------------------- .nv.compat                --------------------------
	.section	.nv.compat,"",@"SHT_CUDA_COMPAT_INFO"
	.align	4
        /*0000*/ 	.byte	0x02, 0x09, 0x00, 0x00, 0x02, 0x02, 0x01, 0x00, 0x02, 0x05, 0x05, 0x00, 0x03, 0x07, 0x01, 0x01
        /*0010*/ 	.byte	0x02, 0x03, 0x00, 0x00, 0x02, 0x06, 0x01, 0x00, 0x04, 0x0b, 0x08, 0x00, 0x01, 0x00, 0x00, 0x00
        /*0020*/ 	.byte	0x00, 0x00, 0x00, 0x00


//--------------------- .nv.info.mama_many_series_one_param_f32 --------------------------
	.section	.nv.info.mama_many_series_one_param_f32,"",@"SHT_CUDA_INFO"
	.sectionflags	@""
	.align	4


	//----- nvinfo : EIATTR_CUDA_API_VERSION
	.align		4
        /*0000*/ 	.byte	0x04, 0x37
        /*0002*/ 	.short	(.L_21 - .L_20)
.L_20:
        /*0004*/ 	.word	0x00000082


	//----- nvinfo : EIATTR_KPARAM_INFO
	.align		4
.L_21:
        /*0008*/ 	.byte	0x04, 0x17
        /*000a*/ 	.short	(.L_23 - .L_22)
.L_22:
        /*000c*/ 	.word	0x00000000
        /*0010*/ 	.short	0x0007
        /*0012*/ 	.short	0x0028
        /*0014*/ 	.byte	0x00, 0xf5, 0x21, 0x00


	//----- nvinfo : EIATTR_KPARAM_INFO
	.align		4
.L_23:
        /*0018*/ 	.byte	0x04, 0x17
        /*001a*/ 	.short	(.L_25 - .L_24)
.L_24:
        /*001c*/ 	.word	0x00000000
        /*0020*/ 	.short	0x0006
        /*0022*/ 	.short	0x0020
        /*0024*/ 	.byte	0x00, 0xf5, 0x21, 0x00


	//----- nvinfo : EIATTR_KPARAM_INFO
	.align		4
.L_25:
        /*0028*/ 	.byte	0x04, 0x17
        /*002a*/ 	.short	(.L_27 - .L_26)
.L_26:
        /*002c*/ 	.word	0x00000000
        /*0030*/ 	.short	0x0005
        /*0032*/ 	.short	0x0018
        /*0034*/ 	.byte	0x00, 0xf5, 0x21, 0x00


	//----- nvinfo : EIATTR_KPARAM_INFO
	.align		4
.L_27:
        /*0038*/ 	.byte	0x04, 0x17
        /*003a*/ 	.short	(.L_29 - .L_28)
.L_28:
        /*003c*/ 	.word	0x00000000
        /*0040*/ 	.short	0x0004
        /*0042*/ 	.short	0x0014
        /*0044*/ 	.byte	0x00, 0xf0, 0x11, 0x00


	//----- nvinfo : EIATTR_KPARAM_INFO
	.align		4
.L_29:
        /*0048*/ 	.byte	0x04, 0x17
        /*004a*/ 	.short	(.L_31 - .L_30)
.L_30:
        /*004c*/ 	.word	0x00000000
        /*0050*/ 	.short	0x0003
        /*0052*/ 	.short	0x0010
        /*0054*/ 	.byte	0x00, 0xf0, 0x11, 0x00


	//----- nvinfo : EIATTR_KPARAM_INFO
	.align		4
.L_31:
        /*0058*/ 	.byte	0x04, 0x17
        /*005a*/ 	.short	(.L_33 - .L_32)
.L_32:
        /*005c*/ 	.word	0x00000000
        /*0060*/ 	.short	0x0002
        /*0062*/ 	.short	0x000c
        /*0064*/ 	.byte	0x00, 0xf0, 0x11, 0x00


	//----- nvinfo : EIATTR_KPARAM_INFO
	.align		4
.L_33:
        /*0068*/ 	.byte	0x04, 0x17
        /*006a*/ 	.short	(.L_35 - .L_34)
.L_34:
        /*006c*/ 	.word	0x00000000
        /*0070*/ 	.short	0x0001
        /*0072*/ 	.short	0x0008
        /*0074*/ 	.byte	0x00, 0xf0, 0x11, 0x00


	//----- nvinfo : EIATTR_KPARAM_INFO
	.align		4
.L_35:
        /*0078*/ 	.byte	0x04, 0x17
        /*007a*/ 	.short	(.L_37 - .L_36)
.L_36:
        /*007c*/ 	.word	0x00000000
        /*0080*/ 	.short	0x0000
        /*0082*/ 	.short	0x0000
        /*0084*/ 	.byte	0x00, 0xf5, 0x21, 0x00


	//----- nvinfo : EIATTR_SPARSE_MMA_MASK
	.align		4
.L_37:
        /*0088*/ 	.byte	0x03, 0x50
        /*008a*/ 	.short	0x0000


	//----- nvinfo : EIATTR_MAXREG_COUNT
	.align		4
        /*008c*/ 	.byte	0x03, 0x1b
        /*008e*/ 	.short	0x0080


	//----- nvinfo : EIATTR_MERCURY_ISA_VERSION
	.align		4
        /*0090*/ 	.byte	0x03, 0x5f
        /*0092*/ 	.short	0x0101


	//----- nvinfo : EIATTR_VRC_CTA_INIT_COUNT
	.align		4
        /*0094*/ 	.byte	0x02, 0x4a
	.zero		1
	.zero		1


	//----- nvinfo : EIATTR_EXIT_INSTR_OFFSETS
	.align		4
        /*0098*/ 	.byte	0x04, 0x1c
        /*009a*/ 	.short	(.L_39 - .L_38)


	//   ....[0]....
.L_38:
        /*009c*/ 	.word	0x00000040


	//   ....[1]....
        /*00a0*/ 	.word	0x000000c0


	//   ....[2]....
        /*00a4*/ 	.word	0x00000830


	//   ....[3]....
        /*00a8*/ 	.word	0x000033b0


	//----- nvinfo : EIATTR_MAX_THREADS
	.align		4
.L_39:
        /*00ac*/ 	.byte	0x04, 0x05
        /*00ae*/ 	.short	(.L_41 - .L_40)
.L_40:
        /*00b0*/ 	.word	0x00000100
        /*00b4*/ 	.word	0x00000001
        /*00b8*/ 	.word	0x00000001


	//----- nvinfo : EIATTR_CRS_STACK_SIZE
	.align		4
.L_41:
        /*00bc*/ 	.byte	0x04, 0x1e
        /*00be*/ 	.short	(.L_43 - .L_42)
.L_42:
        /*00c0*/ 	.word	0x00000000


	//----- nvinfo : EIATTR_CBANK_PARAM_SIZE
	.align		4
.L_43:
        /*00c4*/ 	.byte	0x03, 0x19
        /*00c6*/ 	.short	0x0030


	//----- nvinfo : EIATTR_PARAM_CBANK
	.align		4
        /*00c8*/ 	.byte	0x04, 0x0a
        /*00ca*/ 	.short	(.L_45 - .L_44)
	.align		4
.L_44:
        /*00cc*/ 	.word	index@(.nv.constant0.mama_many_series_one_param_f32)
        /*00d0*/ 	.short	0x0380
        /*00d2*/ 	.short	0x0030


	//----- nvinfo : EIATTR_SW_WAR
	.align		4
.L_45:
        /*00d4*/ 	.byte	0x04, 0x36
        /*00d6*/ 	.short	(.L_47 - .L_46)
.L_46:
        /*00d8*/ 	.word	0x00000008
.L_47:


//--------------------- .nv.info.mama_batch_f32   --------------------------
	.section	.nv.info.mama_batch_f32,"",@"SHT_CUDA_INFO"
	.sectionflags	@""
	.align	4


	//----- nvinfo : EIATTR_CUDA_API_VERSION
	.align		4
        /*0000*/ 	.byte	0x04, 0x37
        /*0002*/ 	.short	(.L_49 - .L_48)
.L_48:
        /*0004*/ 	.word	0x00000082


	//----- nvinfo : EIATTR_KPARAM_INFO
	.align		4
.L_49:
        /*0008*/ 	.byte	0x04, 0x17
        /*000a*/ 	.short	(.L_51 - .L_50)
.L_50:
        /*000c*/ 	.word	0x00000000
        /*0010*/ 	.short	0x0007
        /*0012*/ 	.short	0x0030
        /*0014*/ 	.byte	0x00, 0xf5, 0x21, 0x00


	//----- nvinfo : EIATTR_KPARAM_INFO
	.align		4
.L_51:
        /*0018*/ 	.byte	0x04, 0x17
        /*001a*/ 	.short	(.L_53 - .L_52)
.L_52:
        /*001c*/ 	.word	0x00000000
        /*0020*/ 	.short	0x0006
        /*0022*/ 	.short	0x0028
        /*0024*/ 	.byte	0x00, 0xf5, 0x21, 0x00


	//----- nvinfo : EIATTR_KPARAM_INFO
	.align		4
.L_53:
        /*0028*/ 	.byte	0x04, 0x17
        /*002a*/ 	.short	(.L_55 - .L_54)
.L_54:
        /*002c*/ 	.word	0x00000000
        /*0030*/ 	.short	0x0005
        /*0032*/ 	.short	0x0020
        /*0034*/ 	.byte	0x00, 0xf0, 0x11, 0x00


	//----- nvinfo : EIATTR_KPARAM_INFO
	.align		4
.L_55:
        /*0038*/ 	.byte	0x04, 0x17
        /*003a*/ 	.short	(.L_57 - .L_56)
.L_56:
        /*003c*/ 	.word	0x00000000
        /*0040*/ 	.short	0x0004
        /*0042*/ 	.short	0x001c
        /*0044*/ 	.byte	0x00, 0xf0, 0x11, 0x00


	//----- nvinfo : EIATTR_KPARAM_INFO
	.align		4
.L_57:
        /*0048*/ 	.byte	0x04, 0x17
        /*004a*/ 	.short	(.L_59 - .L_58)
.L_58:
        /*004c*/ 	.word	0x00000000
        /*0050*/ 	.short	0x0003
        /*0052*/ 	.short	0x0018
        /*0054*/ 	.byte	0x00, 0xf0, 0x11, 0x00


	//----- nvinfo : EIATTR_KPARAM_INFO
	.align		4
.L_59:
        /*0058*/ 	.byte	0x04, 0x17
        /*005a*/ 	.short	(.L_61 - .L_60)
.L_60:
        /*005c*/ 	.word	0x00000000
        /*0060*/ 	.short	0x0002
        /*0062*/ 	.short	0x0010
        /*0064*/ 	.byte	0x00, 0xf5, 0x21, 0x00


	//----- nvinfo : EIATTR_KPARAM_INFO
	.align		4
.L_61:
        /*0068*/ 	.byte	0x04, 0x17
        /*006a*/ 	.short	(.L_63 - .L_62)
.L_62:
        /*006c*/ 	.word	0x00000000
        /*0070*/ 	.short	0x0001
        /*0072*/ 	.short	0x0008
        /*0074*/ 	.byte	0x00, 0xf5, 0x21, 0x00


	//----- nvinfo : EIATTR_KPARAM_INFO
	.align		4
.L_63:
        /*0078*/ 	.byte	0x04, 0x17
        /*007a*/ 	.short	(.L_65 - .L_64)
.L_64:
        /*007c*/ 	.word	0x00000000
        /*0080*/ 	.short	0x0000
        /*0082*/ 	.short	0x0000
        /*0084*/ 	.byte	0x00, 0xf5, 0x21, 0x00


	//----- nvinfo : EIATTR_SPARSE_MMA_MASK
	.align		4
.L_65:
        /*0088*/ 	.byte	0x03, 0x50
        /*008a*/ 	.short	0x0000


	//----- nvinfo : EIATTR_MAXREG_COUNT
	.align		4
        /*008c*/ 	.byte	0x03, 0x1b
        /*008e*/ 	.short	0x0080


	//----- nvinfo : EIATTR_MERCURY_ISA_VERSION
	.align		4
        /*0090*/ 	.byte	0x03, 0x5f
        /*0092*/ 	.short	0x0101


	//----- nvinfo : EIATTR_VRC_CTA_INIT_COUNT
	.align		4
        /*0094*/ 	.byte	0x02, 0x4a
	.zero		1
	.zero		1


	//----- nvinfo : EIATTR_EXIT_INSTR_OFFSETS
	.align		4
        /*0098*/ 	.byte	0x04, 0x1c
        /*009a*/ 	.short	(.L_67 - .L_66)


	//   ....[0]....
.L_66:
        /*009c*/ 	.word	0x00000040


	//   ....[1]....
        /*00a0*/ 	.word	0x00000100


	//   ....[2]....
        /*00a4*/ 	.word	0x000027c0


	//   ....[3]....
        /*00a8*/ 	.word	0x00002e60


	//   ....[4]....
        /*00ac*/ 	.word	0x00002e80


	//   ....[5]....
        /*00b0*/ 	.word	0x000031a0


	//   ....[6]....
        /*00b4*/ 	.word	0x000032d0


	//   ....[7]....
        /*00b8*/ 	.word	0x000033c0


	//   ....[8]....
        /*00bc*/ 	.word	0x00003440


	//   ....[9]....
        /*00c0*/ 	.word	0x00003a20


	//   ....[10]....
        /*00c4*/ 	.word	0x000055d0


	//----- nvinfo : EIATTR_MAX_THREADS
	.align		4
.L_67:
        /*00c8*/ 	.byte	0x04, 0x05
        /*00ca*/ 	.short	(.L_69 - .L_68)
.L_68:
        /*00cc*/ 	.word	0x00000100
        /*00d0*/ 	.word	0x00000001
        /*00d4*/ 	.word	0x00000001


	//----- nvinfo : EIATTR_CRS_STACK_SIZE
	.align		4
.L_69:
        /*00d8*/ 	.byte	0x04, 0x1e
        /*00da*/ 	.short	(.L_71 - .L_70)
.L_70:
        /*00dc*/ 	.word	0x00000000


	//----- nvinfo : EIATTR_CBANK_PARAM_SIZE
	.align		4
.L_71:
        /*00e0*/ 	.byte	0x03, 0x19
        /*00e2*/ 	.short	0x0038


	//----- nvinfo : EIATTR_PARAM_CBANK
	.align		4
        /*00e4*/ 	.byte	0x04, 0x0a
        /*00e6*/ 	.short	(.L_73 - .L_72)
	.align		4
.L_72:
        /*00e8*/ 	.word	index@(.nv.constant0.mama_batch_f32)
        /*00ec*/ 	.short	0x0380
        /*00ee*/ 	.short	0x0038


	//----- nvinfo : EIATTR_SW_WAR
	.align		4
.L_73:
        /*00f0*/ 	.byte	0x04, 0x36
        /*00f2*/ 	.short	(.L_75 - .L_74)
.L_74:
        /*00f4*/ 	.word	0x00000008
.L_75:


//--------------------- .nv.callgraph             --------------------------
	.section	.nv.callgraph,"",@"SHT_CUDA_CALLGRAPH"
	.align	4
	.sectionentsize	8
	.align		4
        /*0000*/ 	.word	0x00000000
	.align		4
        /*0004*/ 	.word	0xffffffff
	.align		4
        /*0008*/ 	.word	0x00000000
	.align		4
        /*000c*/ 	.word	0xfffffffe
	.align		4
        /*0010*/ 	.word	0x00000000
	.align		4
        /*0014*/ 	.word	0xfffffffd
	.align		4
        /*0018*/ 	.word	0x00000000
	.align		4
        /*001c*/ 	.word	0xfffffffc


//--------------------- .text.mama_many_series_one_param_f32 --------------------------
	.section	.text.mama_many_series_one_param_f32,"ax",@progbits
	.align	128
        .global         mama_many_series_one_param_f32
        .type           mama_many_series_one_param_f32,@function
        .size           mama_many_series_one_param_f32,(.L_x_139 - mama_many_series_one_param_f32)
        .other          mama_many_series_one_param_f32,@"STO_CUDA_ENTRY STV_DEFAULT"
mama_many_series_one_param_f32:
.text.mama_many_series_one_param_f32:
[----:B------:R-:W-:Y:S08]  /*0000*/  LDC R1, c[0x0][0x37c] ;  /* 0x0000df00ff017b82 */ /* 0x000ff00000000800 */
[----:B------:R-:W0:Y:S02]  /*0010*/  LDC.64 R10, c[0x0][0x390] ;  /* 0x0000e400ff0a7b82 */ /* 0x000e240000000a00 */
[----:B0-----:R-:W-:-:S04]  /*0020*/  VIMNMX R0, PT, PT, R10, R11, PT ;  /* 0x0000000b0a007248 */ /* 0x001fc80003fe0100 */
[----:B------:R-:W-:-:S13]  /*0030*/  ISETP.GE.AND P0, PT, R0, 0x1, PT ;  /* 0x000000010000780c */ /* 0x000fda0003f06270 */
[----:B------:R-:W-:Y:S05]  /*0040*/  @!P0 EXIT ;  /* 0x000000000000894d */ /* 0x000fea0003800000 */
[----:B------:R-:W0:Y:S01]  /*0050*/  S2R R83, SR_TID.X ;  /* 0x0000000000537919 */ /* 0x000e220000002100 */
[----:B------:R-:W0:Y:S08]  /*0060*/  S2UR UR4, SR_CTAID.X ;  /* 0x00000000000479c3 */ /* 0x000e300000002500 */
[----:B------:R-:W0:Y:S01]  /*0070*/  LDC R0, c[0x0][0x360] ;  /* 0x0000d800ff007b82 */ /* 0x000e220000000800 */
[----:B------:R-:W1:Y:S01]  /*0080*/  LDCU UR5, c[0x0][0x370] ;  /* 0x00006e00ff0577ac */ /* 0x000e620008000800 */
[----:B0-----:R-:W-:-:S02]  /*0090*/  IMAD R83, R0, UR4, R83 ;  /* 0x0000000400537c24 */ /* 0x001fc4000f8e0253 */
[----:B-1----:R-:W-:-:S03]  /*00a0*/  IMAD R0, R0, UR5, RZ ;  /* 0x0000000500007c24 */ /* 0x002fc6000f8e02ff */
[----:B------:R-:W-:-:S13]  /*00b0*/  ISETP.GE.AND P0, PT, R83, R10, PT ;  /* 0x0000000a5300720c */ /* 0x000fda0003f06270 */
[----:B------:R-:W-:Y:S05]  /*00c0*/  @P0 EXIT ;  /* 0x000000000000094d */ /* 0x000fea0003800000 */
[----:B------:R-:W0:Y:S01]  /*00d0*/  LDC.64 R6, c[0x0][0x388] ;  /* 0x0000e200ff067b82 */ /* 0x000e220000000a00 */
[----:B------:R-:W1:Y:S01]  /*00e0*/  LDCU.64 UR6, c[0x0][0x358] ;  /* 0x00006b00ff0677ac */ /* 0x000e620008000a00 */
[----:B0-----:R-:W-:Y:S01]  /*00f0*/  FSETP.GT.AND P0, PT, R7, RZ, PT ;  /* 0x000000ff0700720b */ /* 0x001fe20003f04000 */
[----:B------:R0:W2:Y:S01]  /*0100*/  F2F.F64.F32 R2, R7 ;  /* 0x0000000700027310 */ /* 0x0000a20000201800 */
[----:B------:R-:W-:-:S07]  /*0110*/  FSETP.GT.AND P1, PT, R6, RZ, PT ;  /* 0x000000ff0600720b */ /* 0x000fce0003f24000 */
[----:B------:R0:W3:Y:S06]  /*0120*/  F2F.F64.F32 R4, R6 ;  /* 0x0000000600047310 */ /* 0x0000ec0000201800 */
[----:B-1----:R-:W-:Y:S05]  /*0130*/  @P0 BRA P1, `(.L_x_0) ;  /* 0x0000000400c00947 */ /* 0x002fea0000800000 */
[C---:B------:R-:W-:Y:S02]  /*0140*/  LOP3.LUT R32, R11.reuse, 0x7, RZ, 0xc0, !PT ;  /* 0x000000070b207812 */ /* 0x040fe400078ec0ff */
[C---:B------:R-:W-:Y:S02]  /*0150*/  LOP3.LUT R27, R11.reuse, 0x7ffffff8, RZ, 0xc0, !PT ;  /* 0x7ffffff80b1b7812 */ /* 0x040fe400078ec0ff */
[----:B------:R-:W-:Y:S01]  /*0160*/  LOP3.LUT R26, R11, 0x3, RZ, 0xc0, !PT ;  /* 0x000000030b1a7812 */ /* 0x000fe200078ec0ff */
[----:B--2---:R-:W-:Y:S02]  /*0170*/  VIADD R2, R32, 0xffffffff ;  /* 0xffffffff20027836 */ /* 0x004fe40000000000 */
[----:B------:R-:W-:-:S03]  /*0180*/  IMAD.MOV R30, RZ, RZ, -R27 ;  /* 0x000000ffff1e7224 */ /* 0x000fc600078e0a1b */
[----:B------:R-:W-:-:S13]  /*0190*/  ISETP.GE.U32.AND P0, PT, R2, 0x3, PT ;  /* 0x000000030200780c */ /* 0x000fda0003f06070 */
.L_x_6:
[----:B-1----:R-:W1:Y:S01]  /*01a0*/  LDC R34, c[0x0][0x394] ;  /* 0x0000e500ff227b82 */ /* 0x002e620000000800 */
[----:B------:R-:W-:Y:S01]  /*01b0*/  HFMA2 R18, -RZ, RZ, 0, 0 ;  /* 0x00000000ff127431 */ /* 0x000fe200000001ff */
[----:B-1----:R-:W-:-:S13]  /*01c0*/  ISETP.GE.U32.AND P1, PT, R34, 0x8, PT ;  /* 0x000000082200780c */ /* 0x002fda0003f26070 */
[----:B0---4-:R-:W-:Y:S05]  /*01d0*/  @!P1 BRA `(.L_x_1) ;  /* 0x0000000000ac9947 */ /* 0x011fea0003800000 */
[----:B------:R-:W1:Y:S01]  /*01e0*/  LDC R33, c[0x0][0x390] ;  /* 0x0000e400ff217b82 */ /* 0x000e620000000800 */
[----:B------:R-:W-:Y:S02]  /*01f0*/  IMAD.MOV.U32 R29, RZ, RZ, R83 ;  /* 0x000000ffff1d7224 */ /* 0x000fe400078e0053 */
[----:B------:R-:W-:-:S05]  /*0200*/  IMAD.MOV.U32 R28, RZ, RZ, R30 ;  /* 0x000000ffff1c7224 */ /* 0x000fca00078e001e */
[----:B------:R-:W2:Y:S08]  /*0210*/  LDC.64 R24, c[0x0][0x3a0] ;  /* 0x0000e800ff187b82 */ /* 0x000eb00000000a00 */
[----:B------:R-:W4:Y:S02]  /*0220*/  LDC.64 R22, c[0x0][0x3a8] ;  /* 0x0000ea00ff167b82 */ /* 0x000f240000000a00 */
.L_x_2:
[----:B--23--:R-:W-:Y:S01]  /*0230*/  IMAD.WIDE R4, R29, 0x4, R24 ;  /* 0x000000041d047825 */ /* 0x00cfe200078e0218 */
[----:B------:R-:W-:-:S03]  /*0240*/  MOV R31, 0x7fc00000 ;  /* 0x7fc00000001f7802 */ /* 0x000fc60000000f00 */
[----:B----4-:R-:W-:Y:S02]  /*0250*/  IMAD.WIDE R2, R29, 0x4, R22 ;  /* 0x000000041d027825 */ /* 0x010fe400078e0216 */
[----:B------:R-:W-:Y:S02]  /*0260*/  STG.E desc[UR6][R4.64], R31 ;  /* 0x0000001f04007986 */ /* 0x000fe4000c101906 */
[C---:B01----:R-:W-:Y:S02]  /*0270*/  IMAD.WIDE.U32 R6, R33.reuse, 0x4, R4 ;  /* 0x0000000421067825 */ /* 0x043fe400078e0004 */
[----:B------:R-:W-:Y:S02]  /*0280*/  STG.E desc[UR6][R2.64], R31 ;  /* 0x0000001f02007986 */ /* 0x000fe4000c101906 */
[C---:B------:R-:W-:Y:S02]  /*0290*/  IMAD.WIDE.U32 R8, R33.reuse, 0x4, R2 ;  /* 0x0000000421087825 */ /* 0x040fe400078e0002 */
[----:B------:R0:W-:Y:S02]  /*02a0*/  STG.E desc[UR6][R6.64], R31 ;  /* 0x0000001f06007986 */ /* 0x0001e4000c101906 */
[----:B------:R-:W-:-:S02]  /*02b0*/  IMAD.WIDE.U32 R10, R33, 0x8, R4 ;  /* 0x00000008210a7825 */ /* 0x000fc400078e0004 */
[----:B------:R1:W-:Y:S02]  /*02c0*/  STG.E desc[UR6][R8.64], R31 ;  /* 0x0000001f08007986 */ /* 0x0003e4000c101906 */
[C---:B------:R-:W-:Y:S02]  /*02d0*/  IMAD.WIDE.U32 R12, R33.reuse, 0x8, R2 ;  /* 0x00000008210c7825 */ /* 0x040fe400078e0002 */
[----:B------:R2:W-:Y:S02]  /*02e0*/  STG.E desc[UR6][R10.64], R31 ;  /* 0x0000001f0a007986 */ /* 0x0005e4000c101906 */
        /* <DEDUP_REMOVED lines=8> */
[----:B0-----:R-:W-:-:S02]  /*0370*/  IMAD.WIDE.U32 R6, R33, 0x14, R4 ;  /* 0x0000001421067825 */ /* 0x001fc400078e0004 */
[----:B------:R4:W-:Y:S02]  /*0380*/  STG.E desc[UR6][R20.64], R31 ;  /* 0x0000001f14007986 */ /* 0x0009e4000c101906 */
[C---:B-1----:R-:W-:Y:S02]  /*0390*/  IMAD.WIDE.U32 R8, R33.reuse, 0x14, R2 ;  /* 0x0000001421087825 */ /* 0x042fe400078e0002 */
[----:B------:R4:W-:Y:S02]  /*03a0*/  STG.E desc[UR6][R6.64], R31 ;  /* 0x0000001f06007986 */ /* 0x0009e4000c101906 */
[C---:B--2---:R-:W-:Y:S02]  /*03b0*/  IMAD.WIDE.U32 R10, R33.reuse, 0x18, R4 ;  /* 0x00000018210a7825 */ /* 0x044fe400078e0004 */
[----:B------:R4:W-:Y:S02]  /*03c0*/  STG.E desc[UR6][R8.64], R31 ;  /* 0x0000001f08007986 */ /* 0x0009e4000c101906 */
[----:B---3--:R-:W-:-:S02]  /*03d0*/  IMAD.WIDE.U32 R12, R33, 0x18, R2 ;  /* 0x00000018210c7825 */ /* 0x008fc400078e0002 */
[----:B------:R4:W-:Y:S02]  /*03e0*/  STG.E desc[UR6][R10.64], R31 ;  /* 0x0000001f0a007986 */ /* 0x0009e4000c101906 */
[C---:B------:R-:W-:Y:S02]  /*03f0*/  IMAD.WIDE.U32 R4, R33.reuse, 0x1c, R4 ;  /* 0x0000001c21047825 */ /* 0x040fe400078e0004 */
[----:B------:R4:W-:Y:S02]  /*0400*/  STG.E desc[UR6][R12.64], R31 ;  /* 0x0000001f0c007986 */ /* 0x0009e4000c101906 */
[----:B------:R-:W-:Y:S02]  /*0410*/  IMAD.WIDE.U32 R2, R33, 0x1c, R2 ;  /* 0x0000001c21027825 */ /* 0x000fe400078e0002 */
[----:B------:R4:W-:Y:S02]  /*0420*/  STG.E desc[UR6][R4.64], R31 ;  /* 0x0000001f04007986 */ /* 0x0009e4000c101906 */
[----:B------:R-:W-:-:S02]  /*0430*/  VIADD R28, R28, 0x8 ;  /* 0x000000081c1c7836 */ /* 0x000fc40000000000 */
[----:B------:R4:W-:Y:S01]  /*0440*/  STG.E desc[UR6][R2.64], R31 ;  /* 0x0000001f02007986 */ /* 0x0009e2000c101906 */
[----:B------:R-:W-:Y:S02]  /*0450*/  IMAD R29, R33, 0x8, R29 ;  /* 0x00000008211d7824 */ /* 0x000fe400078e021d */
[----:B------:R-:W-:-:S13]  /*0460*/  ISETP.NE.AND P1, PT, R28, RZ, PT ;  /* 0x000000ff1c00720c */ /* 0x000fda0003f25270 */
[----:B----4-:R-:W-:Y:S05]  /*0470*/  @P1 BRA `(.L_x_2) ;  /* 0xfffffffc006c1947 */ /* 0x010fea000383ffff */
[----:B------:R-:W-:-:S07]  /*0480*/  MOV R18, R27 ;  /* 0x0000001b00127202 */ /* 0x000fce0000000f00 */
.L_x_1:
[----:B------:R-:W-:-:S13]  /*0490*/  ISETP.NE.AND P1, PT, R32, RZ, PT ;  /* 0x000000ff2000720c */ /* 0x000fda0003f25270 */
[----:B------:R-:W-:Y:S05]  /*04a0*/  @!P1 BRA `(.L_x_3) ;  /* 0x0000000000d09947 */ /* 0x000fea0003800000 */
[----:B------:R-:W-:Y:S01]  /*04b0*/  ISETP.NE.AND P1, PT, R26, RZ, PT ;  /* 0x000000ff1a00720c */ /* 0x000fe20003f25270 */
[----:B------:R-:W-:-:S12]  /*04c0*/  @!P0 BRA `(.L_x_4) ;  /* 0x0000000000588947 */ /* 0x000fd80003800000 */
[----:B------:R-:W0:Y:S01]  /*04d0*/  LDC R17, c[0x0][0x390] ;  /* 0x0000e400ff117b82 */ /* 0x000e220000000800 */
[----:B------:R-:W-:-:S07]  /*04e0*/  IMAD.MOV.U32 R19, RZ, RZ, 0x7fc00000 ;  /* 0x7fc00000ff137424 */ /* 0x000fce00078e00ff */
[----:B------:R-:W1:Y:S08]  /*04f0*/  LDC.64 R2, c[0x0][0x3a0] ;  /* 0x0000e800ff027b82 */ /* 0x000e700000000a00 */
[----:B---3--:R-:W2:Y:S01]  /*0500*/  LDC.64 R4, c[0x0][0x3a8] ;  /* 0x0000ea00ff047b82 */ /* 0x008ea20000000a00 */
[C---:B0-----:R-:W-:Y:S02]  /*0510*/  IMAD R7, R18.reuse, R17, R83 ;  /* 0x0000001112077224 */ /* 0x041fe400078e0253 */
[----:B------:R-:W-:-:S02]  /*0520*/  VIADD R18, R18, 0x4 ;  /* 0x0000000412127836 */ /* 0x000fc40000000000 */
[----:B-1----:R-:W-:-:S05]  /*0530*/  IMAD.WIDE R2, R7, 0x4, R2 ;  /* 0x0000000407027825 */ /* 0x002fca00078e0202 */
[----:B------:R1:W-:Y:S01]  /*0540*/  STG.E desc[UR6][R2.64], R19 ;  /* 0x0000001302007986 */ /* 0x0003e2000c101906 */
[----:B--2---:R-:W-:-:S04]  /*0550*/  IMAD.WIDE R4, R7, 0x4, R4 ;  /* 0x0000000407047825 */ /* 0x004fc800078e0204 */
[C---:B------:R-:W-:Y:S01]  /*0560*/  IMAD.WIDE.U32 R6, R17.reuse, 0x4, R2 ;  /* 0x0000000411067825 */ /* 0x040fe200078e0002 */
[----:B------:R1:W-:Y:S03]  /*0570*/  STG.E desc[UR6][R4.64], R19 ;  /* 0x0000001304007986 */ /* 0x0003e6000c101906 */
        /* <DEDUP_REMOVED lines=8> */
[----:B------:R-:W-:Y:S01]  /*0600*/  IMAD.WIDE.U32 R16, R17, 0x4, R12 ;  /* 0x0000000411107825 */ /* 0x000fe200078e000c */
[----:B------:R1:W-:Y:S04]  /*0610*/  STG.E desc[UR6][R14.64], R19 ;  /* 0x000000130e007986 */ /* 0x0003e8000c101906 */
[----:B------:R1:W-:Y:S02]  /*0620*/  STG.E desc[UR6][R16.64], R19 ;  /* 0x0000001310007986 */ /* 0x0003e4000c101906 */
.L_x_4:
[----:B------:R-:W-:Y:S05]  /*0630*/  @!P1 BRA `(.L_x_3) ;  /* 0x00000000006c9947 */ /* 0x000fea0003800000 */
[----:B------:R-:W-:Y:S02]  /*0640*/  ISETP.NE.AND P1, PT, R26, 0x1, PT ;  /* 0x000000011a00780c */ /* 0x000fe40003f25270 */
[----:B------:R-:W-:-:S11]  /*0650*/  LOP3.LUT P2, RZ, R34, 0x1, RZ, 0xc0, !PT ;  /* 0x0000000122ff7812 */ /* 0x000fd6000784c0ff */
[----:B------:R-:W-:Y:S05]  /*0660*/  @!P1 BRA `(.L_x_5) ;  /* 0x0000000000389947 */ /* 0x000fea0003800000 */
[----:B-1----:R-:W0:Y:S01]  /*0670*/  LDC R9, c[0x0][0x390] ;  /* 0x0000e400ff097b82 */ /* 0x002e220000000800 */
[----:B------:R-:W-:-:S07]  /*0680*/  MOV R11, 0x7fc00000 ;  /* 0x7fc00000000b7802 */ /* 0x000fce0000000f00 */
        /* <DEDUP_REMOVED lines=9> */
[----:B------:R-:W-:Y:S01]  /*0720*/  IMAD.WIDE.U32 R8, R9, 0x4, R4 ;  /* 0x0000000409087825 */ /* 0x000fe200078e0004 */
[----:B------:R4:W-:Y:S04]  /*0730*/  STG.E desc[UR6][R6.64], R11 ;  /* 0x0000000b06007986 */ /* 0x0009e8000c101906 */
[----:B------:R4:W-:Y:S02]  /*0740*/  STG.E desc[UR6][R8.64], R11 ;  /* 0x0000000b08007986 */ /* 0x0009e4000c101906 */
.L_x_5:
[----:B------:R-:W-:Y:S05]  /*0750*/  @!P2 BRA `(.L_x_3) ;  /* 0x000000000024a947 */ /* 0x000fea0003800000 */
[----:B-1--4-:R-:W1:Y:S01]  /*0760*/  LDC.64 R2, c[0x0][0x3a0] ;  /* 0x0000e800ff027b82 */ /* 0x012e620000000a00 */
[----:B------:R-:W0:Y:S01]  /*0770*/  LDCU UR4, c[0x0][0x390] ;  /* 0x00007200ff0477ac */ /* 0x000e220008000800 */
[----:B------:R-:W-:-:S06]  /*0780*/  IMAD.MOV.U32 R9, RZ, RZ, 0x7fc00000 ;  /* 0x7fc00000ff097424 */ /* 0x000fcc00078e00ff */
[----:B---3--:R-:W2:Y:S01]  /*0790*/  LDC.64 R4, c[0x0][0x3a8] ;  /* 0x0000ea00ff047b82 */ /* 0x008ea20000000a00 */
[----:B0-----:R-:W-:-:S04]  /*07a0*/  IMAD R7, R18, UR4, R83 ;  /* 0x0000000412077c24 */ /* 0x001fc8000f8e0253 */
[----:B-1----:R-:W-:-:S05]  /*07b0*/  IMAD.WIDE R2, R7, 0x4, R2 ;  /* 0x0000000407027825 */ /* 0x002fca00078e0202 */
[----:B------:R0:W-:Y:S01]  /*07c0*/  STG.E desc[UR6][R2.64], R9 ;  /* 0x0000000902007986 */ /* 0x0001e2000c101906 */
[----:B--2---:R-:W-:-:S05]  /*07d0*/  IMAD.WIDE R4, R7, 0x4, R4 ;  /* 0x0000000407047825 */ /* 0x004fca00078e0204 */
[----:B------:R0:W-:Y:S02]  /*07e0*/  STG.E desc[UR6][R4.64], R9 ;  /* 0x0000000904007986 */ /* 0x0001e4000c101906 */
.L_x_3:
[----:B------:R-:W2:Y:S01]  /*07f0*/  LDCU UR4, c[0x0][0x390] ;  /* 0x00007200ff0477ac */ /* 0x000ea20008000800 */
[----:B------:R-:W-:-:S04]  /*0800*/  IADD3 R83, PT, PT, R0, R83, RZ ;  /* 0x0000005300537210 */ /* 0x000fc80007ffe0ff */
[----:B--2---:R-:W-:-:S13]  /*0810*/  ISETP.GE.AND P1, PT, R83, UR4, PT ;  /* 0x0000000453007c0c */ /* 0x004fda000bf26270 */
[----:B------:R-:W-:Y:S05]  /*0820*/  @!P1 BRA `(.L_x_6) ;  /* 0xfffffff8005c9947 */ /* 0x000fea000383ffff */
[----:B------:R-:W-:Y:S05]  /*0830*/  EXIT ;  /* 0x000000000000794d */ /* 0x000fea0003800000 */
.L_x_0:
[----:B------:R-:W-:Y:S01]  /*0840*/  LOP3.LUT R93, R11, 0x7, RZ, 0xc0, !PT ;  /* 0x000000070b5d7812 */ /* 0x000fe200078ec0ff */
[----:B------:R-:W1:Y:S01]  /*0850*/  LDCU UR14, c[0x0][0x394] ;  /* 0x00007280ff0e77ac */ /* 0x000e620008000800 */
[----:B------:R-:W-:Y:S02]  /*0860*/  FSETP.GEU.AND P0, PT, R7, R6, PT ;  /* 0x000000060700720b */ /* 0x000fe40003f0e000 */
[----:B------:R-:W-:Y:S01]  /*0870*/  LOP3.LUT R100, R11, 0x3, RZ, 0xc0, !PT ;  /* 0x000000030b647812 */ /* 0x000fe200078ec0ff */
[----:B------:R-:W-:Y:S01]  /*0880*/  VIADD R101, R93, 0xffffffff ;  /* 0xffffffff5d657836 */ /* 0x000fe20000000000 */
[----:B0-23--:R-:W-:Y:S02]  /*0890*/  FSEL R6, R2, R4, !P0 ;  /* 0x0000000402067208 */ /* 0x00dfe40004000000 */
[----:B------:R-:W-:Y:S02]  /*08a0*/  FSEL R7, R3, R5, !P0 ;  /* 0x0000000503077208 */ /* 0x000fe40004000000 */
[----:B------:R-:W-:-:S02]  /*08b0*/  FSEL R8, R4, R2, !P0 ;  /* 0x0000000204087208 */ /* 0x000fc40004000000 */
[----:B------:R-:W-:Y:S02]  /*08c0*/  FSEL R9, R5, R3, !P0 ;  /* 0x0000000305097208 */ /* 0x000fe40004000000 */
[----:B------:R-:W-:-:S07]  /*08d0*/  LOP3.LUT R82, R11, 0x7ffffff8, RZ, 0xc0, !PT ;  /* 0x7ffffff80b527812 */ /* 0x000fce00078ec0ff */
.L_x_45:
[----:B0-2-4-:R-:W0:Y:S08]  /*08e0*/  LDC.64 R2, c[0x0][0x398] ;  /* 0x0000e600ff027b82 */ /* 0x015e300000000a00 */
[----:B------:R-:W2:Y:S01]  /*08f0*/  LDC R47, c[0x0][0x394] ;  /* 0x0000e500ff2f7b82 */ /* 0x000ea20000000800 */
[----:B0-----:R-:W-:-:S06]  /*0900*/  IMAD.WIDE R2, R83, 0x4, R2 ;  /* 0x0000000453027825 */ /* 0x001fcc00078e0202 */
[----:B------:R-:W3:Y:S01]  /*0910*/  LDG.E.CONSTANT R2, desc[UR6][R2.64] ;  /* 0x0000000602027981 */ /* 0x000ee2000c1e9900 */
[----:B------:R-:W-:Y:S01]  /*0920*/  BSSY.RECONVERGENT B0, `(.L_x_7) ;  /* 0x00002a4000007945 */ /* 0x000fe20003800200 */
[----:B---3--:R-:W-:-:S04]  /*0930*/  VIMNMX R84, PT, PT, RZ, R2, !PT ;  /* 0x00000002ff547248 */ /* 0x008fc80007fe0100 */
[----:B--2---:R-:W-:-:S13]  /*0940*/  ISETP.GE.AND P0, PT, R84, R47, PT ;  /* 0x0000002f5400720c */ /* 0x004fda0003f06270 */
[----:B------:R-:W-:Y:S05]  /*0950*/  @!P0 BRA `(.L_x_8) ;  /* 0x0000000400948947 */ /* 0x000fea0003800000 */
[----:B------:R-:W-:Y:S01]  /*0960*/  ISETP.GE.U32.AND P0, PT, R47, 0x8, PT ;  /* 0x000000082f00780c */ /* 0x000fe20003f06070 */
[----:B------:R-:W-:-:S12]  /*0970*/  IMAD.MOV.U32 R24, RZ, RZ, RZ ;  /* 0x000000ffff187224 */ /* 0x000fd800078e00ff */
[----:B------:R-:W-:Y:S05]  /*0980*/  @!P0 BRA `(.L_x_9) ;  /* 0x0000000000a88947 */ /* 0x000fea0003800000 */
[----:B------:R-:W0:Y:S01]  /*0990*/  LDC R45, c[0x0][0x390] ;  /* 0x0000e400ff2d7b82 */ /* 0x000e220000000800 */
[----:B------:R-:W-:-:S07]  /*09a0*/  UMOV UR4, URZ ;  /* 0x000000ff00047c82 */ /* 0x000fce0008000000 */
[----:B------:R-:W2:Y:S08]  /*09b0*/  LDC.64 R40, c[0x0][0x3a0] ;  /* 0x0000e800ff287b82 */ /* 0x000eb00000000a00 */
[----:B------:R-:W3:Y:S02]  /*09c0*/  LDC.64 R42, c[0x0][0x3a8] ;  /* 0x0000ea00ff2a7b82 */ /* 0x000ee40000000a00 */
.L_x_10:
[----:B0---4-:R-:W-:Y:S01]  /*09d0*/  IMAD R11, R45, UR4, R83 ;  /* 0x000000042d0b7c24 */ /* 0x011fe2000f8e0253 */
[----:B------:R-:W-:Y:S01]  /*09e0*/  MOV R49, 0x7fc00000 ;  /* 0x7fc0000000317802 */ /* 0x000fe20000000f00 */
[----:B------:R-:W-:Y:S02]  /*09f0*/  UIADD3 UR4, UPT, UPT, UR4, 0x8, URZ ;  /* 0x0000000804047890 */ /* 0x000fe4000fffe0ff */
[----:B--2---:R-:W-:-:S04]  /*0a00*/  IMAD.WIDE R2, R11, 0x4, R40 ;  /* 0x000000040b027825 */ /* 0x004fc800078e0228 */
[----:B---3--:R-:W-:Y:S01]  /*0a10*/  IMAD.WIDE R10, R11, 0x4, R42 ;  /* 0x000000040b0a7825 */ /* 0x008fe200078e022a */
[----:B------:R4:W-:Y:S01]  /*0a20*/  STG.E desc[UR6][R2.64], R49 ;  /* 0x0000003102007986 */ /* 0x0009e2000c101906 */
[----:B------:R-:W-:Y:S02]  /*0a30*/  ISETP.NE.AND P0, PT, R82, UR4, PT ;  /* 0x0000000452007c0c */ /* 0x000fe4000bf05270 */
        /* <DEDUP_REMOVED lines=28> */
[----:B------:R4:W-:Y:S01]  /*0c00*/  STG.E desc[UR6][R38.64], R49 ;  /* 0x0000003126007986 */ /* 0x0009e2000c101906 */
[----:B------:R-:W-:Y:S05]  /*0c10*/  @P0 BRA `(.L_x_10) ;  /* 0xfffffffc006c0947 */ /* 0x000fea000383ffff */
[----:B----4-:R-:W-:-:S07]  /*0c20*/  IMAD.MOV.U32 R24, RZ, RZ, R82 ;  /* 0x000000ffff187224 */ /* 0x010fce00078e0052 */
.L_x_9:
[----:B------:R-:W-:-:S13]  /*0c30*/  ISETP.NE.AND P0, PT, R93, RZ, PT ;  /* 0x000000ff5d00720c */ /* 0x000fda0003f05270 */
[----:B------:R-:W-:Y:S05]  /*0c40*/  @!P0 BRA `(.L_x_11) ;  /* 0x0000002400c48947 */ /* 0x000fea0003800000 */
[----:B------:R-:W-:Y:S02]  /*0c50*/  ISETP.GE.U32.AND P0, PT, R101, 0x3, PT ;  /* 0x000000036500780c */ /* 0x000fe40003f06070 */
[----:B------:R-:W-:-:S11]  /*0c60*/  ISETP.NE.AND P1, PT, R100, RZ, PT ;  /* 0x000000ff6400720c */ /* 0x000fd60003f25270 */
[----:B------:R-:W-:Y:S05]  /*0c70*/  @!P0 BRA `(.L_x_12) ;  /* 0x0000000000588947 */ /* 0x000fea0003800000 */
[----:B------:R-:W0:Y:S01]  /*0c80*/  LDC R23, c[0x0][0x390] ;  /* 0x0000e400ff177b82 */ /* 0x000e220000000800 */
[----:B------:R-:W-:-:S07]  /*0c90*/  IMAD.MOV.U32 R25, RZ, RZ, 0x7fc00000 ;  /* 0x7fc00000ff197424 */ /* 0x000fce00078e00ff */
[----:B------:R-:W2:Y:S08]  /*0ca0*/  LDC.64 R2, c[0x0][0x3a0] ;  /* 0x0000e800ff027b82 */ /* 0x000eb00000000a00 */
[----:B------:R-:W3:Y:S01]  /*0cb0*/  LDC.64 R10, c[0x0][0x3a8] ;  /* 0x0000ea00ff0a7b82 */ /* 0x000ee20000000a00 */
[C---:B0-----:R-:W-:Y:S01]  /*0cc0*/  IMAD R13, R24.reuse, R23, R83 ;  /* 0x00000017180d7224 */ /* 0x041fe200078e0253 */
[----:B------:R-:W-:-:S03]  /*0cd0*/  IADD3 R24, PT, PT, R24, 0x4, RZ ;  /* 0x0000000418187810 */ /* 0x000fc60007ffe0ff */
[----:B--2---:R-:W-:-:S05]  /*0ce0*/  IMAD.WIDE R2, R13, 0x4, R2 ;  /* 0x000000040d027825 */ /* 0x004fca00078e0202 */
[----:B------:R0:W-:Y:S01]  /*0cf0*/  STG.E desc[UR6][R2.64], R25 ;  /* 0x0000001902007986 */ /* 0x0001e2000c101906 */
[----:B---3--:R-:W-:-:S04]  /*0d00*/  IMAD.WIDE R10, R13, 0x4, R10 ;  /* 0x000000040d0a7825 */ /* 0x008fc800078e020a */
        /* <DEDUP_REMOVED lines=13> */
.L_x_12:
[----:B------:R-:W-:Y:S05]  /*0de0*/  @!P1 BRA `(.L_x_11) ;  /* 0x00000024005c9947 */ /* 0x000fea0003800000 */
[----:B------:R-:W-:Y:S02]  /*0df0*/  ISETP.NE.AND P0, PT, R100, 0x1, PT ;  /* 0x000000016400780c */ /* 0x000fe40003f05270 */
[----:B------:R-:W-:-:S11]  /*0e00*/  LOP3.LUT P1, RZ, R47, 0x1, RZ, 0xc0, !PT ;  /* 0x000000012fff7812 */ /* 0x000fd6000782c0ff */
[----:B------:R-:W-:Y:S05]  /*0e10*/  @!P0 BRA `(.L_x_13) ;  /* 0x0000000000388947 */ /* 0x000fea0003800000 */
[----:B0-----:R-:W0:Y:S01]  /*0e20*/  LDC R15, c[0x0][0x390] ;  /* 0x0000e400ff0f7b82 */ /* 0x001e220000000800 */
[----:B------:R-:W-:-:S07]  /*0e30*/  IMAD.MOV.U32 R17, RZ, RZ, 0x7fc00000 ;  /* 0x7fc00000ff117424 */ /* 0x000fce00078e00ff */
[----:B------:R-:W2:Y:S08]  /*0e40*/  LDC.64 R2, c[0x0][0x3a0] ;  /* 0x0000e800ff027b82 */ /* 0x000eb00000000a00 */
[----:B------:R-:W3:Y:S01]  /*0e50*/  LDC.64 R10, c[0x0][0x3a8] ;  /* 0x0000ea00ff0a7b82 */ /* 0x000ee20000000a00 */
[C---:B0-----:R-:W-:Y:S02]  /*0e60*/  IMAD R13, R24.reuse, R15, R83 ;  /* 0x0000000f180d7224 */ /* 0x041fe400078e0253 */
[----:B------:R-:W-:-:S02]  /*0e70*/  VIADD R24, R24, 0x2 ;  /* 0x0000000218187836 */ /* 0x000fc40000000000 */
[----:B--2---:R-:W-:-:S05]  /*0e80*/  IMAD.WIDE R2, R13, 0x4, R2 ;  /* 0x000000040d027825 */ /* 0x004fca00078e0202 */
[----:B------:R2:W-:Y:S01]  /*0e90*/  STG.E desc[UR6][R2.64], R17 ;  /* 0x0000001102007986 */ /* 0x0005e2000c101906 */
[----:B---3--:R-:W-:-:S04]  /*0ea0*/  IMAD.WIDE R10, R13, 0x4, R10 ;  /* 0x000000040d0a7825 */ /* 0x008fc800078e020a */
[C---:B------:R-:W-:Y:S01]  /*0eb0*/  IMAD.WIDE.U32 R12, R15.reuse, 0x4, R2 ;  /* 0x000000040f0c7825 */ /* 0x040fe200078e0002 */
[----:B------:R2:W-:Y:S03]  /*0ec0*/  STG.E desc[UR6][R10.64], R17 ;  /* 0x000000110a007986 */ /* 0x0005e6000c101906 */
[----:B------:R-:W-:Y:S01]  /*0ed0*/  IMAD.WIDE.U32 R14, R15, 0x4, R10 ;  /* 0x000000040f0e7825 */ /* 0x000fe200078e000a */
[----:B------:R2:W-:Y:S04]  /*0ee0*/  STG.E desc[UR6][R12.64], R17 ;  /* 0x000000110c007986 */ /* 0x0005e8000c101906 */
[----:B------:R2:W-:Y:S02]  /*0ef0*/  STG.E desc[UR6][R14.64], R17 ;  /* 0x000000110e007986 */ /* 0x0005e4000c101906 */
.L_x_13:
[----:B------:R-:W-:Y:S05]  /*0f00*/  @!P1 BRA `(.L_x_11) ;  /* 0x0000002400149947 */ /* 0x000fea0003800000 */
[----:B0-2---:R-:W0:Y:S01]  /*0f10*/  LDC.64 R2, c[0x0][0x3a0] ;  /* 0x0000e800ff027b82 */ /* 0x005e220000000a00 */
[----:B------:R-:W2:Y:S01]  /*0f20*/  LDCU UR4, c[0x0][0x390] ;  /* 0x00007200ff0477ac */ /* 0x000ea20008000800 */
[----:B------:R-:W-:-:S06]  /*0f30*/  MOV R15, 0x7fc00000 ;  /* 0x7fc00000000f7802 */ /* 0x000fcc0000000f00 */
[----:B------:R-:W3:Y:S01]  /*0f40*/  LDC.64 R10, c[0x0][0x3a8] ;  /* 0x0000ea00ff0a7b82 */ /* 0x000ee20000000a00 */
[----:B--2---:R-:W-:-:S04]  /*0f50*/  IMAD R13, R24, UR4, R83 ;  /* 0x00000004180d7c24 */ /* 0x004fc8000f8e0253 */
[----:B0-----:R-:W-:-:S05]  /*0f60*/  IMAD.WIDE R2, R13, 0x4, R2 ;  /* 0x000000040d027825 */ /* 0x001fca00078e0202 */
[----:B------:R4:W-:Y:S01]  /*0f70*/  STG.E desc[UR6][R2.64], R15 ;  /* 0x0000000f02007986 */ /* 0x0009e2000c101906 */
[----:B---3--:R-:W-:-:S05]  /*0f80*/  IMAD.WIDE R10, R13, 0x4, R10 ;  /* 0x000000040d0a7825 */ /* 0x008fca00078e020a */
[----:B------:R4:W-:Y:S01]  /*0f90*/  STG.E desc[UR6][R10.64], R15 ;  /* 0x0000000f0a007986 */ /* 0x0009e2000c101906 */
[----:B------:R-:W-:Y:S05]  /*0fa0*/  BRA `(.L_x_11) ;  /* 0x0000002000ec7947 */ /* 0x000fea0003800000 */
.L_x_8:
[----:B------:R-:W0:Y:S08]  /*0fb0*/  LDC R49, c[0x0][0x390] ;  /* 0x0000e400ff317b82 */ /* 0x000e300000000800 */
[----:B------:R-:W2:Y:S01]  /*0fc0*/  LDC.64 R2, c[0x0][0x380] ;  /* 0x0000e000ff027b82 */ /* 0x000ea20000000a00 */
[----:B0-----:R-:W-:-:S04]  /*0fd0*/  IMAD R11, R84, R49, R83 ;  /* 0x00000031540b7224 */ /* 0x001fc800078e0253 */
[----:B--2---:R-:W-:-:S05]  /*0fe0*/  IMAD.WIDE R2, R11, 0x4, R2 ;  /* 0x000000040b027825 */ /* 0x004fca00078e0202 */
[----:B------:R0:W5:Y:S01]  /*0ff0*/  LDG.E.CONSTANT R46, desc[UR6][R2.64] ;  /* 0x00000006022e7981 */ /* 0x000162000c1e9900 */
[----:B------:R-:W-:Y:S01]  /*1000*/  VIADD R85, R84, 0xa ;  /* 0x0000000a54557836 */ /* 0x000fe20000000000 */
[----:B------:R-:W-:Y:S01]  /*1010*/  BSSY.RECONVERGENT B1, `(.L_x_14) ;  /* 0x0000031000017945 */ /* 0x000fe20003800200 */
[----:B------:R-:W-:-:S03]  /*1020*/  HFMA2 R44, -RZ, RZ, 0, 0 ;  /* 0x00000000ff2c7431 */ /* 0x000fc600000001ff */
[----:B------:R-:W-:-:S04]  /*1030*/  VIMNMX.U32 R47, PT, PT, R85, R47, PT ;  /* 0x0000002f552f7248 */ /* 0x000fc80003fe0000 */
[C---:B------:R-:W-:Y:S01]  /*1040*/  LOP3.LUT R48, R47.reuse, 0x7, RZ, 0xc0, !PT ;  /* 0x000000072f307812 */ /* 0x040fe200078ec0ff */
[----:B------:R-:W-:-:S03]  /*1050*/  VIADD R10, R47, 0xffffffff ;  /* 0xffffffff2f0a7836 */ /* 0x000fc60000000000 */
[----:B------:R-:W-:Y:S02]  /*1060*/  ISETP.NE.AND P1, PT, R48, RZ, PT ;  /* 0x000000ff3000720c */ /* 0x000fe40003f25270 */
[----:B------:R-:W-:-:S13]  /*1070*/  ISETP.GE.U32.AND P0, PT, R10, 0x7, PT ;  /* 0x000000070a00780c */ /* 0x000fda0003f06070 */
[----:B0-----:R-:W-:Y:S05]  /*1080*/  @!P0 BRA `(.L_x_15) ;  /* 0x0000000000a48947 */ /* 0x001fea0003800000 */
[----:B------:R-:W0:Y:S01]  /*1090*/  LDC.64 R40, c[0x0][0x3a0] ;  /* 0x0000e800ff287b82 */ /* 0x000e220000000a00 */
[----:B------:R-:W-:Y:S01]  /*10a0*/  LOP3.LUT R44, R47, 0x7ffffff8, RZ, 0xc0, !PT ;  /* 0x7ffffff82f2c7812 */ /* 0x000fe200078ec0ff */
[----:B------:R-:W-:-:S06]  /*10b0*/  IMAD.MOV.U32 R45, RZ, RZ, RZ ;  /* 0x000000ffff2d7224 */ /* 0x000fcc00078e00ff */
[----:B------:R-:W2:Y:S02]  /*10c0*/  LDC.64 R42, c[0x0][0x3a8] ;  /* 0x0000ea00ff2a7b82 */ /* 0x000ea40000000a00 */
.L_x_16:
[C---:B---3--:R-:W-:Y:S01]  /*10d0*/  IMAD R11, R45.reuse, R49, R83 ;  /* 0x000000312d0b7224 */ /* 0x048fe200078e0253 */
[----:B------:R-:W-:Y:S01]  /*10e0*/  IADD3 R45, PT, PT, R45, 0x8, RZ ;  /* 0x000000082d2d7810 */ /* 0x000fe20007ffe0ff */
[----:B------:R-:W-:Y:S02]  /*10f0*/  IMAD.MOV.U32 R51, RZ, RZ, 0x7fc00000 ;  /* 0x7fc00000ff337424 */ /* 0x000fe400078e00ff */
[----:B0-----:R-:W-:Y:S01]  /*1100*/  IMAD.WIDE R2, R11, 0x4, R40 ;  /* 0x000000040b027825 */ /* 0x001fe200078e0228 */
[----:B------:R-:W-:-:S03]  /*1110*/  ISETP.NE.AND P0, PT, R45, R44, PT ;  /* 0x0000002c2d00720c */ /* 0x000fc60003f05270 */
[----:B--2---:R-:W-:Y:S01]  /*1120*/  IMAD.WIDE R10, R11, 0x4, R42 ;  /* 0x000000040b0a7825 */ /* 0x004fe200078e022a */
        /* <DEDUP_REMOVED lines=31> */
.L_x_15:
[----:B-1----:R-:W-:Y:S05]  /*1320*/  BSYNC.RECONVERGENT B1 ;  /* 0x0000000000017941 */ /* 0x002fea0003800200 */
.L_x_14:
[----:B------:R-:W-:Y:S04]  /*1330*/  BSSY.RECONVERGENT B1, `(.L_x_17) ;  /* 0x0000039000017945 */ /* 0x000fe80003800200 */
[----:B------:R-:W-:Y:S05]  /*1340*/  @!P1 BRA `(.L_x_18) ;  /* 0x0000000000dc9947 */ /* 0x000fea0003800000 */
[----:B------:R-:W-:Y:S01]  /*1350*/  ISETP.GE.U32.AND P0, PT, R48, 0x4, PT ;  /* 0x000000043000780c */ /* 0x000fe20003f06070 */
[----:B------:R-:W-:Y:S01]  /*1360*/  BSSY.RECONVERGENT B2, `(.L_x_19) ;  /* 0x0000019000027945 */ /* 0x000fe20003800200 */
[----:B---3--:R-:W-:-:S04]  /*1370*/  LOP3.LUT R24, R47, 0x3, RZ, 0xc0, !PT ;  /* 0x000000032f187812 */ /* 0x008fc800078ec0ff */
[----:B------:R-:W-:-:S07]  /*1380*/  ISETP.NE.AND P1, PT, R24, RZ, PT ;  /* 0x000000ff1800720c */ /* 0x000fce0003f25270 */
[----:B------:R-:W-:Y:S06]  /*1390*/  @!P0 BRA `(.L_x_20) ;  /* 0x0000000000548947 */ /* 0x000fec0003800000 */
[----:B------:R-:W0:Y:S01]  /*13a0*/  LDC.64 R2, c[0x0][0x3a0] ;  /* 0x0000e800ff027b82 */ /* 0x000e220000000a00 */
[C---:B------:R-:W-:Y:S02]  /*13b0*/  IMAD R13, R44.reuse, R49, R83 ;  /* 0x000000312c0d7224 */ /* 0x040fe400078e0253 */
[----:B------:R-:W-:Y:S02]  /*13c0*/  IMAD.MOV.U32 R25, RZ, RZ, 0x7fc00000 ;  /* 0x7fc00000ff197424 */ /* 0x000fe400078e00ff */
[----:B------:R-:W-:-:S03]  /*13d0*/  VIADD R44, R44, 0x4 ;  /* 0x000000042c2c7836 */ /* 0x000fc60000000000 */
[----:B------:R-:W1:Y:S01]  /*13e0*/  LDC.64 R10, c[0x0][0x3a8] ;  /* 0x0000ea00ff0a7b82 */ /* 0x000e620000000a00 */
[----:B0-----:R-:W-:-:S05]  /*13f0*/  IMAD.WIDE R2, R13, 0x4, R2 ;  /* 0x000000040d027825 */ /* 0x001fca00078e0202 */
[----:B------:R0:W-:Y:S01]  /*1400*/  STG.E desc[UR6][R2.64], R25 ;  /* 0x0000001902007986 */ /* 0x0001e2000c101906 */
[----:B-1----:R-:W-:-:S04]  /*1410*/  IMAD.WIDE R10, R13, 0x4, R10 ;  /* 0x000000040d0a7825 */ /* 0x002fc800078e020a */
        /* <DEDUP_REMOVED lines=13> */
.L_x_20:
[----:B------:R-:W-:Y:S05]  /*14f0*/  BSYNC.RECONVERGENT B2 ;  /* 0x0000000000027941 */ /* 0x000fea0003800200 */
.L_x_19:
[----:B------:R-:W-:Y:S05]  /*1500*/  @!P1 BRA `(.L_x_18) ;  /* 0x00000000006c9947 */ /* 0x000fea0003800000 */
[----:B0-----:R-:W0:Y:S01]  /*1510*/  LDC.64 R16, c[0x0][0x3a0] ;  /* 0x0000e800ff107b82 */ /* 0x001e220000000a00 */
[----:B------:R-:W-:Y:S01]  /*1520*/  ISETP.NE.AND P0, PT, R24, 0x1, PT ;  /* 0x000000011800780c */ /* 0x000fe20003f05270 */
[----:B------:R-:W-:Y:S01]  /*1530*/  BSSY.RECONVERGENT B2, `(.L_x_21) ;  /* 0x0000012000027945 */ /* 0x000fe20003800200 */
[----:B------:R-:W-:-:S04]  /*1540*/  LOP3.LUT R2, R47, 0x1, RZ, 0xc0, !PT ;  /* 0x000000012f027812 */ /* 0x000fc800078ec0ff */
[----:B------:R-:W-:Y:S01]  /*1550*/  ISETP.NE.U32.AND P1, PT, R2, 0x1, PT ;  /* 0x000000010200780c */ /* 0x000fe20003f25070 */
[----:B------:R-:W1:Y:S06]  /*1560*/  LDC.64 R18, c[0x0][0x3a8] ;  /* 0x0000ea00ff127b82 */ /* 0x000e6c0000000a00 */
[----:B------:R-:W-:Y:S06]  /*1570*/  @!P0 BRA `(.L_x_22) ;  /* 0x0000000000348947 */ /* 0x000fec0003800000 */
[----:B------:R-:W2:Y:S01]  /*1580*/  LDC.64 R2, c[0x0][0x3a0] ;  /* 0x0000e800ff027b82 */ /* 0x000ea20000000a00 */
[C---:B------:R-:W-:Y:S01]  /*1590*/  IMAD R13, R44.reuse, R49, R83 ;  /* 0x000000312c0d7224 */ /* 0x040fe200078e0253 */
[----:B------:R-:W-:Y:S01]  /*15a0*/  MOV R21, 0x7fc00000 ;  /* 0x7fc0000000157802 */ /* 0x000fe20000000f00 */
[----:B------:R-:W-:-:S05]  /*15b0*/  VIADD R44, R44, 0x2 ;  /* 0x000000022c2c7836 */ /* 0x000fca0000000000 */
[----:B------:R-:W3:Y:S01]  /*15c0*/  LDC.64 R10, c[0x0][0x3a8] ;  /* 0x0000ea00ff0a7b82 */ /* 0x000ee20000000a00 */
        /* <DEDUP_REMOVED lines=8> */
.L_x_22:
[----:B------:R-:W-:Y:S05]  /*1650*/  BSYNC.RECONVERGENT B2 ;  /* 0x0000000000027941 */ /* 0x000fea0003800200 */
.L_x_21:
[----:B--2---:R-:W-:Y:S02]  /*1660*/  @!P1 IMAD R11, R44, R49, R83 ;  /* 0x000000312c0b9224 */ /* 0x004fe400078e0253 */
[----:B------:R-:W-:Y:S02]  /*1670*/  @!P1 IMAD.MOV.U32 R13, RZ, RZ, 0x7fc00000 ;  /* 0x7fc00000ff0d9424 */ /* 0x000fe400078e00ff */
[----:B0-----:R-:W-:-:S04]  /*1680*/  @!P1 IMAD.WIDE R2, R11, 0x4, R16 ;  /* 0x000000040b029825 */ /* 0x001fc800078e0210 */
[----:B-1----:R-:W-:Y:S01]  /*1690*/  @!P1 IMAD.WIDE R10, R11, 0x4, R18 ;  /* 0x000000040b0a9825 */ /* 0x002fe200078e0212 */
[----:B------:R1:W-:Y:S04]  /*16a0*/  @!P1 STG.E desc[UR6][R2.64], R13 ;  /* 0x0000000d02009986 */ /* 0x0003e8000c101906 */
[----:B------:R1:W-:Y:S02]  /*16b0*/  @!P1 STG.E desc[UR6][R10.64], R13 ;  /* 0x0000000d0a009986 */ /* 0x0003e4000c101906 */
.L_x_18:
[----:B------:R-:W-:Y:S05]  /*16c0*/  BSYNC.RECONVERGENT B1 ;  /* 0x0000000000017941 */ /* 0x000fea0003800200 */
.L_x_17:
[----:B------:R-:W2:Y:S01]  /*16d0*/  LDC R89, c[0x0][0x390] ;  /* 0x0000e400ff597b82 */ /* 0x000ea20000000800 */
[----:B01-3-5:R-:W0:Y:S01]  /*16e0*/  F2F.F64.F32 R10, R46 ;  /* 0x0000002e000a7310 */ /* 0x02be220000201800 */
[C---:B------:R-:W-:Y:S01]  /*16f0*/  IADD3 R86, PT, PT, R84.reuse, 0x2, RZ ;  /* 0x0000000254567810 */ /* 0x040fe20007ffe0ff */
[----:B------:R-:W-:Y:S01]  /*1700*/  VIADD R87, R84, 0x3 ;  /* 0x0000000354577836 */ /* 0x000fe20000000000 */
[----:B------:R-:W-:Y:S01]  /*1710*/  CS2R R66, SRZ ;  /* 0x0000000000427805 */ /* 0x000fe2000001ff00 */
[----:B------:R-:W-:Y:S01]  /*1720*/  IMAD.MOV.U32 R88, RZ, RZ, R84 ;  /* 0x000000ffff587224 */ /* 0x000fe200078e0054 */
[----:B------:R-:W-:Y:S02]  /*1730*/  CS2R R12, SRZ ;  /* 0x00000000000c7805 */ /* 0x000fe4000001ff00 */
[----:B------:R-:W-:Y:S01]  /*1740*/  CS2R R14, SRZ ;  /* 0x00000000000e7805 */ /* 0x000fe2000001ff00 */
[----:B------:R-:W1:Y:S01]  /*1750*/  LDC.64 R18, c[0x0][0x380] ;  /* 0x0000e000ff127b82 */ /* 0x000e620000000a00 */
[----:B------:R-:W-:-:S02]  /*1760*/  CS2R R72, SRZ ;  /* 0x0000000000487805 */ /* 0x000fc4000001ff00 */
[----:B------:R-:W-:Y:S02]  /*1770*/  CS2R R74, SRZ ;  /* 0x00000000004a7805 */ /* 0x000fe4000001ff00 */
[----:B------:R-:W-:Y:S02]  /*1780*/  CS2R R16, SRZ ;  /* 0x0000000000107805 */ /* 0x000fe4000001ff00 */
[----:B0-----:R-:W-:Y:S01]  /*1790*/  MOV R20, R10 ;  /* 0x0000000a00147202 */ /* 0x001fe20000000f00 */
[----:B------:R-:W-:Y:S01]  /*17a0*/  IMAD.MOV.U32 R21, RZ, RZ, R11 ;  /* 0x000000ffff157224 */ /* 0x000fe200078e000b */
[-C--:B------:R-:W-:Y:S01]  /*17b0*/  MOV R23, R11.reuse ;  /* 0x0000000b00177202 */ /* 0x080fe20000000f00 */
[--C-:B------:R-:W-:Y:S01]  /*17c0*/  IMAD.MOV.U32 R22, RZ, RZ, R10.reuse ;  /* 0x000000ffff167224 */ /* 0x100fe200078e000a */
        /* <DEDUP_REMOVED lines=38> */
[----:B------:R-:W-:Y:S01]  /*1a30*/  MOV R91, R11 ;  /* 0x0000000b005b7202 */ /* 0x000fe20000000f00 */
[----:B-12---:R-:W-:-:S07]  /*1a40*/  IMAD.MOV.U32 R90, RZ, RZ, R10 ;  /* 0x000000ffff5a7224 */ /* 0x006fce00078e000a */
.L_x_44:
[C---:B------:R-:W-:Y:S01]  /*1a50*/  IMAD R92, R88.reuse, R89, R83 ;  /* 0x00000059585c7224 */ /* 0x040fe200078e0253 */
[----:B------:R-:W-:-:S03]  /*1a60*/  ISETP.GT.U32.AND P0, PT, R88, R84, PT ;  /* 0x000000545800720c */ /* 0x000fc60003f04070 */
[----:B------:R-:W-:-:S05]  /*1a70*/  IMAD.WIDE R2, R92, 0x4, R18 ;  /* 0x000000045c027825 */ /* 0x000fca00078e0212 */
[----:B------:R-:W2:Y:S01]  /*1a80*/  LDG.E.CONSTANT R58, desc[UR6][R2.64] ;  /* 0x00000006023a7981 */ /* 0x000ea2000c1e9900 */
[----:B------:R-:W-:-:S04]  /*1a90*/  ISETP.GE.U32.AND P1, PT, R88, R86, PT ;  /* 0x000000565800720c */ /* 0x000fc80003f26070 */
[----:B------:R-:W-:-:S04]  /*1aa0*/  @P0 IMAD R60, R88, R89, -R89 ;  /* 0x00000059583c0224 */ /* 0x000fc800078e0a59 */
[----:B------:R-:W-:-:S04]  /*1ab0*/  @P0 IMAD.IADD R61, R60, 0x1, R83 ;  /* 0x000000013c3d0824 */ /* 0x000fc800078e0253 */
[----:B------:R-:W-:Y:S01]  /*1ac0*/  @P0 IMAD.WIDE R60, R61, 0x4, R18 ;  /* 0x000000043d3c0825 */ /* 0x000fe200078e0212 */
[C---:B------:R-:W-:Y:S02]  /*1ad0*/  ISETP.GE.U32.AND P2, PT, R88.reuse, R87, PT ;  /* 0x000000575800720c */ /* 0x040fe40003f46070 */
[----:B------:R-:W-:Y:S02]  /*1ae0*/  @P1 IADD3 R62, PT, PT, R88, -0x2, RZ ;  /* 0xfffffffe583e1810 */ /* 0x000fe40007ffe0ff */
[----:B------:R-:W3:Y:S03]  /*1af0*/  @P0 LDG.E.CONSTANT R94, desc[UR6][R60.64] ;  /* 0x000000063c5e0981 */ /* 0x000ee6000c1e9900 */
[----:B------:R-:W-:-:S04]  /*1b00*/  @P1 IMAD R63, R62, R89, R83 ;  /* 0x000000593e3f1224 */ /* 0x000fc800078e0253 */
[----:B------:R-:W-:-:S04]  /*1b10*/  @P1 IMAD.WIDE R62, R63, 0x4, R18 ;  /* 0x000000043f3e1825 */ /* 0x000fc800078e0212 */
[----:B------:R-:W-:Y:S01]  /*1b20*/  @P2 IMAD R65, R89, -0x3, R92 ;  /* 0xfffffffd59412824 */ /* 0x000fe200078e025c */
[----:B------:R-:W4:Y:S03]  /*1b30*/  @P1 LDG.E.CONSTANT R95, desc[UR6][R62.64] ;  /* 0x000000063e5f1981 */ /* 0x000f26000c1e9900 */
[----:B------:R-:W-:-:S05]  /*1b40*/  @P2 IMAD.WIDE R64, R65, 0x4, R18 ;  /* 0x0000000441402825 */ /* 0x000fca00078e0212 */
[----:B------:R0:W5:Y:S01]  /*1b50*/  @P2 LDG.E.CONSTANT R96, desc[UR6][R64.64] ;  /* 0x0000000640602981 */ /* 0x000162000c1e9900 */
[----:B------:R-:W1:Y:S01]  /*1b60*/  MUFU.RCP64H R77, 10 ;  /* 0x40240000004d7908 */ /* 0x000e620000001800 */
[----:B------:R-:W-:Y:S02]  /*1b70*/  HFMA2 R81, -RZ, RZ, 2.0703125, 0 ;  /* 0x40240000ff517431 */ /* 0x000fe400000001ff */
[----:B------:R-:W-:Y:S01]  /*1b80*/  IMAD.MOV.U32 R80, RZ, RZ, 0x0 ;  /* 0x00000000ff507424 */ /* 0x000fe200078e00ff */
[----:B------:R-:W-:Y:S01]  /*1b90*/  BSSY.RECONVERGENT B1, `(.L_x_23) ;  /* 0x0000046000017945 */ /* 0x000fe20003800200 */
[----:B------:R-:W-:-:S06]  /*1ba0*/  IMAD.MOV.U32 R76, RZ, RZ, 0x1 ;  /* 0x00000001ff4c7424 */ /* 0x000fcc00078e00ff */
[----:B-1----:R-:W-:-:S08]  /*1bb0*/  DFMA R78, R76, -R80, 1 ;  /* 0x3ff000004c4e742b */ /* 0x002fd00000000850 */
[----:B------:R-:W-:-:S08]  /*1bc0*/  DFMA R78, R78, R78, R78 ;  /* 0x0000004e4e4e722b */ /* 0x000fd0000000004e */
[----:B------:R-:W-:-:S08]  /*1bd0*/  DFMA R78, R76, R78, R76 ;  /* 0x0000004e4c4e722b */ /* 0x000fd0000000004c */
[----:B0-----:R-:W-:-:S08]  /*1be0*/  DFMA R64, R78, -R80, 1 ;  /* 0x3ff000004e40742b */ /* 0x001fd00000000850 */
[----:B------:R-:W-:Y:S01]  /*1bf0*/  DFMA R64, R78, R64, R78 ;  /* 0x000000404e40722b */ /* 0x000fe2000000004e */
[----:B--2---:R-:W0:Y:S02]  /*1c00*/  F2F.F64.F32 R58, R58 ;  /* 0x0000003a003a7310 */ /* 0x004e240000201800 */
[----:B0-----:R-:W-:Y:S01]  /*1c10*/  IMAD.MOV.U32 R2, RZ, RZ, R58 ;  /* 0x000000ffff027224 */ /* 0x001fe200078e003a */
[----:B------:R-:W-:Y:S01]  /*1c20*/  MOV R3, R59 ;  /* 0x0000003b00037202 */ /* 0x000fe20000000f00 */
[----:B------:R-:W-:Y:S01]  /*1c30*/  IMAD.MOV.U32 R61, RZ, RZ, R59 ;  /* 0x000000ffff3d7224 */ /* 0x000fe200078e003b */
[----:B------:R-:W-:-:S04]  /*1c40*/  MOV R60, R58 ;  /* 0x0000003a003c7202 */ /* 0x000fc80000000f00 */
[----:B---3--:R-:W0:Y:S08]  /*1c50*/  @P0 F2F.F64.F32 R2, R94 ;  /* 0x0000005e00020310 */ /* 0x008e300000201800 */
[----:B----4-:R-:W1:Y:S01]  /*1c60*/  @P1 F2F.F64.F32 R60, R95 ;  /* 0x0000005f003c1310 */ /* 0x010e620000201800 */
[----:B0-----:R-:W-:Y:S01]  /*1c70*/  DMUL R62, R2, 3 ;  /* 0x40080000023e7828 */ /* 0x001fe20000000000 */
[----:B------:R-:W-:Y:S01]  /*1c80*/  MOV R2, R58 ;  /* 0x0000003a00027202 */ /* 0x000fe20000000f00 */
[----:B------:R-:W-:-:S06]  /*1c90*/  IMAD.MOV.U32 R3, RZ, RZ, R59 ;  /* 0x000000ffff037224 */ /* 0x000fcc00078e003b */
[----:B------:R-:W-:Y:S01]  /*1ca0*/  DFMA R62, R58, 4, R62 ;  /* 0x401000003a3e782b */ /* 0x000fe2000000003e */
[----:B-----5:R-:W0:Y:S07]  /*1cb0*/  @P2 F2F.F64.F32 R2, R96 ;  /* 0x0000006000022310 */ /* 0x020e2e0000201800 */
[----:B-1----:R-:W-:-:S08]  /*1cc0*/  DFMA R62, R60, 2, R62 ;  /* 0x400000003c3e782b */ /* 0x002fd0000000003e */
[----:B0-----:R-:W-:Y:S01]  /*1cd0*/  DADD R76, R62, R2 ;  /* 0x000000003e4c7229 */ /* 0x001fe20000000002 */
[----:B------:R-:W-:Y:S01]  /*1ce0*/  MOV R62, R48 ;  /* 0x00000030003e7202 */ /* 0x000fe20000000f00 */
[----:B------:R-:W-:Y:S01]  /*1cf0*/  IMAD.MOV.U32 R63, RZ, RZ, R49 ;  /* 0x000000ffff3f7224 */ /* 0x000fe200078e0031 */
[----:B------:R-:W-:Y:S01]  /*1d00*/  MOV R48, R44 ;  /* 0x0000002c00307202 */ /* 0x000fe20000000f00 */
[----:B------:R-:W-:Y:S01]  /*1d10*/  IMAD.MOV.U32 R49, RZ, RZ, R45 ;  /* 0x000000ffff317224 */ /* 0x000fe200078e002d */
[----:B------:R-:W-:Y:S01]  /*1d20*/  MOV R44, R40 ;  /* 0x00000028002c7202 */ /* 0x000fe20000000f00 */
[----:B------:R-:W-:Y:S02]  /*1d30*/  IMAD.MOV.U32 R45, RZ, RZ, R41 ;  /* 0x000000ffff2d7224 */ /* 0x000fe400078e0029 */
[----:B------:R-:W-:Y:S01]  /*1d40*/  DMUL R2, R76, R64 ;  /* 0x000000404c027228 */ /* 0x000fe20000000000 */
[----:B------:R-:W-:Y:S01]  /*1d50*/  MOV R40, R36 ;  /* 0x0000002400287202 */ /* 0x000fe20000000f00 */
[----:B------:R-:W-:Y:S01]  /*1d60*/  IMAD.MOV.U32 R41, RZ, RZ, R37 ;  /* 0x000000ffff297224 */ /* 0x000fe200078e0025 */
[----:B------:R-:W-:Y:S01]  /*1d70*/  FSETP.GEU.AND P1, PT, |R77|, 6.5827683646048100446e-37, PT ;  /* 0x036000004d00780b */ /* 0x000fe20003f2e200 */
[----:B------:R-:W-:Y:S01]  /*1d80*/  IMAD.MOV.U32 R37, RZ, RZ, R23 ;  /* 0x000000ffff257224 */ /* 0x000fe200078e0017 */
[----:B------:R-:W-:-:S03]  /*1d90*/  MOV R36, R22 ;  /* 0x0000001600247202 */ /* 0x000fc60000000f00 */
[----:B------:R-:W-:-:S08]  /*1da0*/  DFMA R60, R2, -10, R76 ;  /* 0xc0240000023c782b */ /* 0x000fd0000000004c */
[----:B------:R-:W-:Y:S01]  /*1db0*/  DFMA R2, R64, R60, R2 ;  /* 0x0000003c4002722b */ /* 0x000fe20000000002 */
[----:B------:R-:W-:Y:S01]  /*1dc0*/  IMAD.MOV.U32 R65, RZ, RZ, R57 ;  /* 0x000000ffff417224 */ /* 0x000fe200078e0039 */
[----:B------:R-:W-:Y:S01]  /*1dd0*/  MOV R60, R34 ;  /* 0x00000022003c7202 */ /* 0x000fe20000000f00 */
[----:B------:R-:W-:Y:S01]  /*1de0*/  IMAD.MOV.U32 R57, RZ, RZ, R55 ;  /* 0x000000ffff397224 */ /* 0x000fe200078e0037 */
[----:B------:R-:W-:Y:S01]  /*1df0*/  MOV R34, R32 ;  /* 0x0000002000227202 */ /* 0x000fe20000000f00 */
[----:B------:R-:W-:Y:S01]  /*1e00*/  IMAD.MOV.U32 R55, RZ, RZ, R53 ;  /* 0x000000ffff377224 */ /* 0x000fe200078e0035 */
[----:B------:R-:W-:Y:S01]  /*1e10*/  MOV R32, R30 ;  /* 0x0000001e00207202 */ /* 0x000fe20000000f00 */
[----:B------:R-:W-:Y:S01]  /*1e20*/  IMAD.MOV.U32 R61, RZ, RZ, R35 ;  /* 0x000000ffff3d7224 */ /* 0x000fe200078e0023 */
[----:B------:R-:W-:Y:S02]  /*1e30*/  MOV R30, R28 ;  /* 0x0000001c001e7202 */ /* 0x000fe40000000f00 */
[----:B------:R-:W-:Y:S01]  /*1e40*/  FFMA R64, RZ, 2.5625, R3 ;  /* 0x40240000ff407823 */ /* 0x000fe20000000003 */
[----:B------:R-:W-:Y:S01]  /*1e50*/  IMAD.MOV.U32 R53, RZ, RZ, R51 ;  /* 0x000000ffff357224 */ /* 0x000fe200078e0033 */
[----:B------:R-:W-:Y:S01]  /*1e60*/  MOV R28, R26 ;  /* 0x0000001a001c7202 */ /* 0x000fe20000000f00 */
[----:B------:R-:W-:-:S02]  /*1e70*/  IMAD.MOV.U32 R35, RZ, RZ, R33 ;  /* 0x000000ffff237224 */ /* 0x000fc400078e0021 */
[----:B------:R-:W-:Y:S01]  /*1e80*/  FSETP.GT.AND P0, PT, |R64|, 1.469367938527859385e-39, PT ;  /* 0x001000004000780b */ /* 0x000fe20003f04200 */
[----:B------:R-:W-:Y:S01]  /*1e90*/  IMAD.MOV.U32 R51, RZ, RZ, R47 ;  /* 0x000000ffff337224 */ /* 0x000fe200078e002f */
[----:B------:R-:W-:Y:S01]  /*1ea0*/  MOV R64, R56 ;  /* 0x0000003800407202 */ /* 0x000fe20000000f00 */
        /* <DEDUP_REMOVED lines=11> */
[----:B------:R-:W-:-:S02]  /*1f60*/  MOV R42, R38 ;  /* 0x00000026002a7202 */ /* 0x000fc40000000f00 */
[----:B------:R-:W-:Y:S01]  /*1f70*/  MOV R38, R24 ;  /* 0x0000001800267202 */ /* 0x000fe20000000f00 */
[----:B------:R-:W-:Y:S06]  /*1f80*/  @P0 BRA P1, `(.L_x_24) ;  /* 0x0000000000180947 */ /* 0x000fec0000800000 */
[----:B------:R-:W-:Y:S01]  /*1f90*/  MOV R78, R76 ;  /* 0x0000004c004e7202 */ /* 0x000fe20000000f00 */
[----:B------:R-:W-:Y:S01]  /*1fa0*/  IMAD.MOV.U32 R79, RZ, RZ, R77 ;  /* 0x000000ffff4f7224 */ /* 0x000fe200078e004d */
[----:B------:R-:W-:Y:S01]  /*1fb0*/  MOV R76, RZ ;  /* 0x000000ff004c7202 */ /* 0x000fe20000000f00 */
[----:B------:R-:W-:Y:S01]  /*1fc0*/  IMAD.MOV.U32 R77, RZ, RZ, 0x40240000 ;  /* 0x40240000ff4d7424 */ /* 0x000fe200078e00ff */
[----:B------:R-:W-:-:S07]  /*1fd0*/  MOV R102, 0x1ff0 ;  /* 0x00001ff000667802 */ /* 0x000fce0000000f00 */
[----:B------:R-:W-:Y:S05]  /*1fe0*/  CALL.REL.NOINC `($__internal_1_$__cuda_sm20_div_rn_f64_full) ;  /* 0x0000001400987944 */ /* 0x000fea0003c00000 */
.L_x_24:
[----:B------:R-:W-:Y:S05]  /*1ff0*/  BSYNC.RECONVERGENT B1 ;  /* 0x0000000000017941 */ /* 0x000fea0003800200 */
.L_x_23:
[----:B------:R-:W-:Y:S01]  /*2000*/  UMOV UR8, 0x2de00d1b ;  /* 0x2de00d1b00087882 */ /* 0x000fe20000000000 */
[----:B------:R-:W-:Y:S01]  /*2010*/  UMOV UR9, 0x3fb8a090 ;  /* 0x3fb8a09000097882 */ /* 0x000fe20000000000 */
[----:B------:R-:W-:Y:S01]  /*2020*/  UMOV UR10, 0xfd21ff2e ;  /* 0xfd21ff2e000a7882 */ /* 0x000fe20000000000 */
[----:B------:R-:W-:Y:S01]  /*2030*/  DMUL R22, R70, -UR8 ;  /* 0x8000000846167c28 */ /* 0x000fe20008000000 */
[----:B------:R-:W-:Y:S01]  /*2040*/  UMOV UR11, 0x3fe275f6 ;  /* 0x3fe275f6000b7882 */ /* 0x000fe20000000000 */
[----:B------:R-:W-:Y:S01]  /*2050*/  UMOV UR12, 0xfd21ff2e ;  /* 0xfd21ff2e000c7882 */ /* 0x000fe20000000000 */
[----:B------:R-:W-:Y:S01]  /*2060*/  UMOV UR13, 0x3fe275f6 ;  /* 0x3fe275f6000d7882 */ /* 0x000fe20000000000 */
[----:B------:R-:W-:Y:S01]  /*2070*/  MOV R70, 0x147ae148 ;  /* 0x147ae14800467802 */ /* 0x000fe20000000f00 */
[----:B------:R-:W-:Y:S01]  /*2080*/  IMAD.MOV.U32 R71, RZ, RZ, 0x3fe147ae ;  /* 0x3fe147aeff477424 */ /* 0x000fe200078e00ff */
[----:B------:R-:W-:Y:S01]  /*2090*/  DMUL R26, R54, -UR8 ;  /* 0x80000008361a7c28 */ /* 0x000fe20008000000 */
[----:B------:R-:W-:Y:S01]  /*20a0*/  UMOV UR4, 0x33333333 ;  /* 0x3333333300047882 */ /* 0x000fe20000000000 */
[----:B------:R-:W-:Y:S01]  /*20b0*/  DFMA R22, R48, -UR10, R22 ;  /* 0x8000000a30167c2b */ /* 0x000fe20008000016 */
[----:B------:R-:W-:Y:S01]  /*20c0*/  UMOV UR5, 0x3fb33333 ;  /* 0x3fb3333300057882 */ /* 0x000fe20000000000 */
[----:B------:R-:W-:Y:S01]  /*20d0*/  DMUL R68, R68, -UR8 ;  /* 0x8000000844447c28 */ /* 0x000fe20008000000 */
[----:B------:R-:W-:Y:S03]  /*20e0*/  BSSY.RECONVERGENT B1, `(.L_x_25) ;  /* 0x0000086000017945 */ /* 0x000fe60003800200 */
[----:B------:R-:W-:-:S02]  /*20f0*/  DFMA R26, R50, -UR10, R26 ;  /* 0x8000000a321a7c2b */ /* 0x000fc4000800001a */
[----:B------:R-:W-:Y:S02]  /*2100*/  DFMA R24, R40, UR12, R22 ;  /* 0x0000000c28187c2b */ /* 0x000fe40008000016 */
[----:B------:R-:W-:Y:S01]  /*2110*/  DFMA R22, R16, UR4, R70 ;  /* 0x0000000410167c2b */ /* 0x000fe20008000046 */
[----:B------:R-:W-:Y:S01]  /*2120*/  UMOV UR4, 0x2de00d1b ;  /* 0x2de00d1b00047882 */ /* 0x000fe20000000000 */
[----:B------:R-:W-:Y:S01]  /*2130*/  UMOV UR5, 0x3fb8a090 ;  /* 0x3fb8a09000057882 */ /* 0x000fe20000000000 */
[----:B------:R-:W-:Y:S01]  /*2140*/  DMUL R70, R90, -UR8 ;  /* 0x800000085a467c28 */ /* 0x000fe20008000000 */
[----:B------:R-:W-:Y:S01]  /*2150*/  UMOV UR8, 0x9999999a ;  /* 0x9999999a00087882 */ /* 0x000fe20000000000 */
[----:B------:R-:W-:Y:S01]  /*2160*/  DFMA R26, R42, UR12, R26 ;  /* 0x0000000c2a1a7c2b */ /* 0x000fe2000800001a */
[----:B------:R-:W-:Y:S01]  /*2170*/  UMOV UR9, 0x3fe99999 ;  /* 0x3fe9999900097882 */ /* 0x000fe20000000000 */
[----:B------:R-:W-:Y:S02]  /*2180*/  DFMA R24, R2, UR4, R24 ;  /* 0x0000000402187c2b */ /* 0x000fe40008000018 */
[----:B------:R-:W-:-:S02]  /*2190*/  DFMA R68, R34, -UR10, R68 ;  /* 0x8000000a22447c2b */ /* 0x000fc40008000044 */
[----:B------:R-:W-:-:S04]  /*21a0*/  DFMA R70, R56, -UR10, R70 ;  /* 0x8000000a38467c2b */ /* 0x000fc80008000046 */
[----:B------:R-:W-:Y:S02]  /*21b0*/  DMUL R24, R22, R24 ;  /* 0x0000001816187228 */ /* 0x000fe40000000000 */
[----:B------:R-:W-:Y:S02]  /*21c0*/  DFMA R68, R30, UR12, R68 ;  /* 0x0000000c1e447c2b */ /* 0x000fe40008000044 */
[----:B------:R-:W-:-:S04]  /*21d0*/  DFMA R70, R52, UR12, R70 ;  /* 0x0000000c34467c2b */ /* 0x000fc80008000046 */
[----:B------:R-:W-:-:S04]  /*21e0*/  DFMA R26, R24, UR4, R26 ;  /* 0x00000004181a7c2b */ /* 0x000fc8000800001a */
[----:B------:R-:W-:-:S04]  /*21f0*/  DFMA R70, R46, UR4, R70 ;  /* 0x000000042e467c2b */ /* 0x000fc80008000046 */
[----:B------:R-:W-:-:S08]  /*2200*/  DMUL R26, R22, R26 ;  /* 0x0000001a161a7228 */ /* 0x000fd00000000000 */
[----:B------:R-:W-:Y:S01]  /*2210*/  DFMA R68, R26, UR4, R68 ;  /* 0x000000041a447c2b */ /* 0x000fe20008000044 */
[----:B------:R-:W-:Y:S01]  /*2220*/  UMOV UR4, 0x9999999a ;  /* 0x9999999a00047882 */ /* 0x000fe20000000000 */
[----:B------:R-:W-:Y:S01]  /*2230*/  DFMA R70, R22, R70, R26 ;  /* 0x000000461646722b */ /* 0x000fe2000000001a */
[----:B------:R-:W-:-:S05]  /*2240*/  UMOV UR5, 0x3fc99999 ;  /* 0x3fc9999900057882 */ /* 0x000fca0000000000 */
[----:B------:R-:W-:Y:S02]  /*2250*/  DFMA R68, -R22, R68, R46 ;  /* 0x000000441644722b */ /* 0x000fe4000000012e */
[----:B------:R-:W-:-:S06]  /*2260*/  DMUL R70, R70, UR4 ;  /* 0x0000000446467c28 */ /* 0x000fcc0008000000 */
[----:B------:R-:W-:Y:S02]  /*2270*/  DMUL R68, R68, UR4 ;  /* 0x0000000444447c28 */ /* 0x000fe40008000000 */
[----:B------:R-:W-:-:S06]  /*2280*/  DFMA R70, R72, UR8, R70 ;  /* 0x0000000848467c2b */ /* 0x000fcc0008000046 */
[----:B------:R-:W-:Y:S02]  /*2290*/  DFMA R68, R74, UR8, R68 ;  /* 0x000000084a447c2b */ /* 0x000fe40008000044 */
[----:B------:R-:W-:-:S06]  /*22a0*/  DMUL R76, R70, R74 ;  /* 0x0000004a464c7228 */ /* 0x000fcc0000000000 */
[C---:B------:R-:W-:Y:S02]  /*22b0*/  DMUL R22, R68.reuse, R74 ;  /* 0x0000004a44167228 */ /* 0x040fe40000000000 */
[----:B------:R-:W-:-:S06]  /*22c0*/  DFMA R76, R68, R72, -R76 ;  /* 0x00000048444c722b */ /* 0x000fcc000000084c */
[----:B------:R-:W-:Y:S02]  /*22d0*/  DFMA R22, R70, R72, R22 ;  /* 0x000000484616722b */ /* 0x000fe40000000016 */
[----:B------:R-:W-:-:S06]  /*22e0*/  DMUL R76, R76, UR4 ;  /* 0x000000044c4c7c28 */ /* 0x000fcc0008000000 */
[----:B------:R-:W-:Y:S02]  /*22f0*/  DMUL R22, R22, UR4 ;  /* 0x0000000416167c28 */ /* 0x000fe40008000000 */
[----:B------:R-:W-:-:S06]  /*2300*/  DFMA R12, R12, UR8, R76 ;  /* 0x000000080c0c7c2b */ /* 0x000fcc000800004c */
[----:B------:R-:W-:Y:S02]  /*2310*/  DFMA R14, R14, UR8, R22 ;  /* 0x000000080e0e7c2b */ /* 0x000fe40008000016 */
[----:B------:R-:W-:Y:S01]  /*2320*/  DSETP.NEU.AND P0, PT, R12, RZ, PT ;  /* 0x000000ff0c00722a */ /* 0x000fe20003f0d000 */
[----:B------:R-:W-:Y:S01]  /*2330*/  MOV R22, R2 ;  /* 0x0000000200167202 */ /* 0x000fe20000000f00 */
[----:B------:R-:W-:Y:S01]  /*2340*/  IMAD.MOV.U32 R23, RZ, RZ, R3 ;  /* 0x000000ffff177224 */ /* 0x000fe200078e0003 */
[----:B------:R-:W-:Y:S01]  /*2350*/  MOV R2, R16 ;  /* 0x0000001000027202 */ /* 0x000fe20000000f00 */
[----:B------:R-:W-:Y:S02]  /*2360*/  IMAD.MOV.U32 R3, RZ, RZ, R17 ;  /* 0x000000ffff037224 */ /* 0x000fe400078e0011 */
[----:B------:R-:W-:-:S14]  /*2370*/  DSETP.EQ.OR P0, PT, R14, RZ, !P0 ;  /* 0x000000ff0e00722a */ /* 0x000fdc0004702400 */
[----:B------:R-:W-:Y:S05]  /*2380*/  @P0 BRA `(.L_x_26) ;  /* 0x00000004006c0947 */ /* 0x000fea0003800000 */
[----:B------:R-:W0:Y:S01]  /*2390*/  MUFU.RCP64H R3, R15 ;  /* 0x0000000f00037308 */ /* 0x000e220000001800 */
[----:B------:R-:W-:Y:S01]  /*23a0*/  MOV R2, 0x1 ;  /* 0x0000000100027802 */ /* 0x000fe20000000f00 */
[----:B------:R-:W-:Y:S01]  /*23b0*/  BSSY.RECONVERGENT B2, `(.L_x_27) ;  /* 0x0000013000027945 */ /* 0x000fe20003800200 */
[----:B------:R-:W-:-:S04]  /*23c0*/  FSETP.GEU.AND P1, PT, |R13|, 6.5827683646048100446e-37, PT ;  /* 0x036000000d00780b */ /* 0x000fc80003f2e200 */
[----:B0-----:R-:W-:-:S08]  /*23d0*/  DFMA R72, -R14, R2, 1 ;  /* 0x3ff000000e48742b */ /* 0x001fd00000000102 */
[----:B------:R-:W-:-:S08]  /*23e0*/  DFMA R72, R72, R72, R72 ;  /* 0x000000484848722b */ /* 0x000fd00000000048 */
[----:B------:R-:W-:-:S08]  /*23f0*/  DFMA R72, R2, R72, R2 ;  /* 0x000000480248722b */ /* 0x000fd00000000002 */
[----:B------:R-:W-:-:S08]  /*2400*/  DFMA R2, -R14, R72, 1 ;  /* 0x3ff000000e02742b */ /* 0x000fd00000000148 */
[----:B------:R-:W-:-:S08]  /*2410*/  DFMA R2, R72, R2, R72 ;  /* 0x000000024802722b */ /* 0x000fd00000000048 */
[----:B------:R-:W-:-:S08]  /*2420*/  DMUL R72, R12, R2 ;  /* 0x000000020c487228 */ /* 0x000fd00000000000 */
[----:B------:R-:W-:-:S08]  /*2430*/  DFMA R74, -R14, R72, R12 ;  /* 0x000000480e4a722b */ /* 0x000fd0000000010c */
[----:B------:R-:W-:-:S10]  /*2440*/  DFMA R2, R2, R74, R72 ;  /* 0x0000004a0202722b */ /* 0x000fd40000000048 */
[----:B------:R-:W-:-:S05]  /*2450*/  FFMA R72, RZ, R15, R3 ;  /* 0x0000000fff487223 */ /* 0x000fca0000000003 */
[----:B------:R-:W-:-:S13]  /*2460*/  FSETP.GT.AND P0, PT, |R72|, 1.469367938527859385e-39, PT ;  /* 0x001000004800780b */ /* 0x000fda0003f04200 */
[----:B------:R-:W-:Y:S05]  /*2470*/  @P0 BRA P1, `(.L_x_28) ;  /* 0x0000000000180947 */ /* 0x000fea0000800000 */
[----:B------:R-:W-:Y:S01]  /*2480*/  IMAD.MOV.U32 R78, RZ, RZ, R12 ;  /* 0x000000ffff4e7224 */ /* 0x000fe200078e000c */
[----:B------:R-:W-:Y:S01]  /*2490*/  MOV R79, R13 ;  /* 0x0000000d004f7202 */ /* 0x000fe20000000f00 */
[----:B------:R-:W-:Y:S01]  /*24a0*/  IMAD.MOV.U32 R76, RZ, RZ, R14 ;  /* 0x000000ffff4c7224 */ /* 0x000fe200078e000e */
[----:B------:R-:W-:Y:S02]  /*24b0*/  MOV R77, R15 ;  /* 0x0000000f004d7202 */ /* 0x000fe40000000f00 */
[----:B------:R-:W-:-:S07]  /*24c0*/  MOV R102, 0x24e0 ;  /* 0x000024e000667802 */ /* 0x000fce0000000f00 */
[----:B------:R-:W-:Y:S05]  /*24d0*/  CALL.REL.NOINC `($__internal_1_$__cuda_sm20_div_rn_f64_full) ;  /* 0x00000010005c7944 */ /* 0x000fea0003c00000 */
.L_x_28:
[----:B------:R-:W-:Y:S05]  /*24e0*/  BSYNC.RECONVERGENT B2 ;  /* 0x0000000000027941 */ /* 0x000fea0003800200 */
.L_x_27:
[----:B------:R-:W-:Y:S01]  /*24f0*/  DSETP.GTU.AND P0, PT, |R2|, 1, PT ;  /* 0x3ff000000200742a */ /* 0x000fe20003f0c200 */
[----:B------:R-:W-:-:S13]  /*2500*/  BSSY.RECONVERGENT B2, `(.L_x_29) ;  /* 0x000002c000027945 */ /* 0x000fda0003800200 */
[----:B------:R-:W-:Y:S01]  /*2510*/  @!P0 IMAD.MOV.U32 R72, RZ, RZ, 0x6bb98c7e ;  /* 0x6bb98c7eff488424 */ /* 0x000fe200078e00ff */
[----:B------:R-:W-:Y:S01]  /*2520*/  @!P0 MOV R73, 0x3fb0f909 ;  /* 0x3fb0f90900498802 */ /* 0x000fe20000000f00 */
[----:B------:R-:W-:Y:S01]  /*2530*/  @!P0 IMAD.MOV.U32 R76, RZ, RZ, 0x60aa64c3 ;  /* 0x60aa64c3ff4c8424 */ /* 0x000fe200078e00ff */
[----:B------:R-:W-:Y:S01]  /*2540*/  @!P0 MOV R77, 0x3fcf5254 ;  /* 0x3fcf5254004d8802 */ /* 0x000fe20000000f00 */
[----:B------:R-:W-:-:S05]  /*2550*/  @!P0 DADD R74, |R2|, -1 ;  /* 0xbff00000024a8429 */ /* 0x000fca0000000200 */
[----:B------:R-:W-:-:S08]  /*2560*/  @!P0 DFMA R72, |R2|, R72, R76 ;  /* 0x000000480248822b */ /* 0x000fd0000000024c */
[----:B------:R-:W-:Y:S01]  /*2570*/  @!P0 DFMA R72, R74, R2, R72 ;  /* 0x000000024a48822b */ /* 0x000fe20000000048 */
[----:B------:R-:W-:Y:S01]  /*2580*/  @!P0 IMAD.MOV.U32 R74, RZ, RZ, 0x54442d18 ;  /* 0x54442d18ff4a8424 */ /* 0x000fe200078e00ff */
[----:B------:R-:W-:-:S06]  /*2590*/  @!P0 MOV R75, 0x3fe921fb ;  /* 0x3fe921fb004b8802 */ /* 0x000fcc0000000f00 */
[----:B------:R-:W-:Y:S01]  /*25a0*/  @!P0 DFMA R72, R2, R74, R72 ;  /* 0x0000004a0248822b */ /* 0x000fe20000000048 */
[----:B------:R-:W-:Y:S10]  /*25b0*/  @!P0 BRA `(.L_x_30) ;  /* 0x0000000000808947 */ /* 0x000ff40003800000 */
[----:B------:R-:W0:Y:S01]  /*25c0*/  MUFU.RCP64H R73, R3 ;  /* 0x0000000300497308 */ /* 0x000e220000001800 */
[----:B------:R-:W-:Y:S01]  /*25d0*/  VIADD R72, R3, 0x300402 ;  /* 0x0030040203487836 */ /* 0x000fe20000000000 */
[----:B------:R-:W-:Y:S04]  /*25e0*/  BSSY.RECONVERGENT B3, `(.L_x_31) ;  /* 0x000000e000037945 */ /* 0x000fe80003800200 */
[----:B------:R-:W-:Y:S01]  /*25f0*/  FSETP.GEU.AND P0, PT, |R72|, 5.8789094863358348022e-39, PT ;  /* 0x004004024800780b */ /* 0x000fe20003f0e200 */
[----:B0-----:R-:W-:-:S08]  /*2600*/  DFMA R74, R72, -R2, 1 ;  /* 0x3ff00000484a742b */ /* 0x001fd00000000802 */
[----:B------:R-:W-:-:S08]  /*2610*/  DFMA R74, R74, R74, R74 ;  /* 0x0000004a4a4a722b */ /* 0x000fd0000000004a */
[----:B------:R-:W-:-:S08]  /*2620*/  DFMA R74, R72, R74, R72 ;  /* 0x0000004a484a722b */ /* 0x000fd00000000048 */
[----:B------:R-:W-:-:S08]  /*2630*/  DFMA R76, R74, -R2, 1 ;  /* 0x3ff000004a4c742b */ /* 0x000fd00000000802 */
[----:B------:R-:W-:Y:S01]  /*2640*/  DFMA R74, R74, R76, R74 ;  /* 0x0000004c4a4a722b */ /* 0x000fe2000000004a */
[----:B------:R-:W-:Y:S10]  /*2650*/  @P0 BRA `(.L_x_32) ;  /* 0x0000000000180947 */ /* 0x000ff40003800000 */
[----:B------:R-:W-:Y:S01]  /*2660*/  LOP3.LUT R72, R3, 0x7fffffff, RZ, 0xc0, !PT ;  /* 0x7fffffff03487812 */ /* 0x000fe200078ec0ff */
[----:B------:R-:W-:Y:S01]  /*2670*/  IMAD.MOV.U32 R75, RZ, RZ, R3 ;  /* 0x000000ffff4b7224 */ /* 0x000fe200078e0003 */
[----:B------:R-:W-:Y:S02]  /*2680*/  MOV R74, R2 ;  /* 0x00000002004a7202 */ /* 0x000fe40000000f00 */
[----:B------:R-:W-:Y:S02]  /*2690*/  IADD3 R78, PT, PT, R72, -0x100000, RZ ;  /* 0xfff00000484e7810 */ /* 0x000fe40007ffe0ff */
[----:B------:R-:W-:-:S07]  /*26a0*/  MOV R72, 0x26c0 ;  /* 0x000026c000487802 */ /* 0x000fce0000000f00 */
[----:B------:R-:W-:Y:S05]  /*26b0*/  CALL.REL.NOINC `($__internal_0_$__cuda_sm20_dblrcp_rn_slowpath_v3) ;  /* 0x0000000c00407944 */ /* 0x000fea0003c00000 */
.L_x_32:
[----:B------:R-:W-:Y:S05]  /*26c0*/  BSYNC.RECONVERGENT B3 ;  /* 0x0000000000037941 */ /* 0x000fea0003800200 */
.L_x_31:
[----:B------:R-:W-:Y:S01]  /*26d0*/  IMAD.MOV.U32 R72, RZ, RZ, 0x60aa64c3 ;  /* 0x60aa64c3ff487424 */ /* 0x000fe200078e00ff */
[----:B------:R-:W-:Y:S01]  /*26e0*/  MOV R73, 0x3fcf5254 ;  /* 0x3fcf525400497802 */ /* 0x000fe20000000f00 */
[----:B------:R-:W-:Y:S01]  /*26f0*/  UMOV UR4, 0x6bb98c7e ;  /* 0x6bb98c7e00047882 */ /* 0x000fe20000000000 */
[----:B------:R-:W-:Y:S01]  /*2700*/  UMOV UR5, 0x3fb0f909 ;  /* 0x3fb0f90900057882 */ /* 0x000fe20000000000 */
[----:B------:R-:W-:Y:S02]  /*2710*/  DADD R76, |R74|, -1 ;  /* 0xbff000004a4c7429 */ /* 0x000fe40000000200 */
[----:B------:R-:W-:Y:S02]  /*2720*/  DSETP.GT.AND P0, PT, R2, RZ, PT ;  /* 0x000000ff0200722a */ /* 0x000fe40003f04000 */
[----:B------:R-:W-:Y:S01]  /*2730*/  DFMA R72, |R74|, UR4, R72 ;  /* 0x000000044a487c2b */ /* 0x000fe20008000248 */
[----:B------:R-:W-:Y:S01]  /*2740*/  IMAD.MOV.U32 R2, RZ, RZ, 0x3ff921fb ;  /* 0x3ff921fbff027424 */ /* 0x000fe200078e00ff */
[----:B------:R-:W-:Y:S01]  /*2750*/  UMOV UR4, 0x54442d18 ;  /* 0x54442d1800047882 */ /* 0x000fe20000000000 */
[----:B------:R-:W-:-:S03]  /*2760*/  UMOV UR5, 0x3fe921fb ;  /* 0x3fe921fb00057882 */ /* 0x000fc60000000000 */
[----:B------:R-:W-:Y:S02]  /*2770*/  FSEL R3, R2, -1.9463495016098022461, P0 ;  /* 0xbff921fb02037808 */ /* 0x000fe40000000000 */
[----:B------:R-:W-:Y:S01]  /*2780*/  DFMA R72, R76, R74, R72 ;  /* 0x0000004a4c48722b */ /* 0x000fe20000000048 */
[----:B------:R-:W-:-:S07]  /*2790*/  MOV R2, 0x54442d18 ;  /* 0x54442d1800027802 */ /* 0x000fce0000000f00 */
[----:B------:R-:W-:-:S08]  /*27a0*/  DFMA R72, R74, UR4, R72 ;  /* 0x000000044a487c2b */ /* 0x000fd00008000048 */
[----:B------:R-:W-:-:S11]  /*27b0*/  DADD R72, -R72, R2 ;  /* 0x0000000048487229 */ /* 0x000fd60000000102 */
.L_x_30:
[----:B------:R-:W-:Y:S05]  /*27c0*/  BSYNC.RECONVERGENT B2 ;  /* 0x0000000000027941 */ /* 0x000fea0003800200 */
.L_x_29:
[----:B------:R-:W0:Y:S01]  /*27d0*/  MUFU.RCP64H R3, R73 ;  /* 0x0000004900037308 */ /* 0x000e220000001800 */
[----:B------:R-:W-:Y:S01]  /*27e0*/  IMAD.MOV.U32 R2, RZ, RZ, 0x1 ;  /* 0x00000001ff027424 */ /* 0x000fe200078e00ff */
[----:B------:R-:W-:Y:S01]  /*27f0*/  UMOV UR4, 0x54442d18 ;  /* 0x54442d1800047882 */ /* 0x000fe20000000000 */
[----:B------:R-:W-:Y:S01]  /*2800*/  UMOV UR5, 0x401921fb ;  /* 0x401921fb00057882 */ /* 0x000fe20000000000 */
[----:B------:R-:W-:Y:S03]  /*2810*/  BSSY.RECONVERGENT B2, `(.L_x_26) ;  /* 0x0000012000027945 */ /* 0x000fe60003800200 */
[----:B0-----:R-:W-:-:S08]  /*2820*/  DFMA R74, R2, -R72, 1 ;  /* 0x3ff00000024a742b */ /* 0x001fd00000000848 */
[----:B------:R-:W-:-:S08]  /*2830*/  DFMA R74, R74, R74, R74 ;  /* 0x0000004a4a4a722b */ /* 0x000fd0000000004a */
[----:B------:R-:W-:-:S08]  /*2840*/  DFMA R74, R2, R74, R2 ;  /* 0x0000004a024a722b */ /* 0x000fd00000000002 */
[----:B------:R-:W-:-:S08]  /*2850*/  DFMA R2, R74, -R72, 1 ;  /* 0x3ff000004a02742b */ /* 0x000fd00000000848 */
[----:B------:R-:W-:-:S08]  /*2860*/  DFMA R2, R74, R2, R74 ;  /* 0x000000024a02722b */ /* 0x000fd0000000004a */
[----:B------:R-:W-:-:S08]  /*2870*/  DMUL R74, R2, UR4 ;  /* 0x00000004024a7c28 */ /* 0x000fd00008000000 */
[----:B------:R-:W-:-:S08]  /*2880*/  DFMA R76, R74, -R72, UR4 ;  /* 0x000000044a4c7e2b */ /* 0x000fd00008000848 */
[----:B------:R-:W-:-:S10]  /*2890*/  DFMA R2, R2, R76, R74 ;  /* 0x0000004c0202722b */ /* 0x000fd4000000004a */
[----:B------:R-:W-:-:S05]  /*28a0*/  FFMA R74, RZ, R73, R3 ;  /* 0x00000049ff4a7223 */ /* 0x000fca0000000003 */
[----:B------:R-:W-:-:S13]  /*28b0*/  FSETP.GT.AND P0, PT, |R74|, 1.469367938527859385e-39, PT ;  /* 0x001000004a00780b */ /* 0x000fda0003f04200 */
[----:B------:R-:W-:Y:S05]  /*28c0*/  @P0 BRA `(.L_x_33) ;  /* 0x0000000000180947 */ /* 0x000fea0003800000 */
[----:B------:R-:W-:Y:S01]  /*28d0*/  MOV R76, R72 ;  /* 0x00000048004c7202 */ /* 0x000fe20000000f00 */
[----:B------:R-:W-:Y:S01]  /*28e0*/  IMAD.MOV.U32 R77, RZ, RZ, R73 ;  /* 0x000000ffff4d7224 */ /* 0x000fe200078e0049 */
[----:B------:R-:W-:Y:S01]  /*28f0*/  MOV R78, 0x54442d18 ;  /* 0x54442d18004e7802 */ /* 0x000fe20000000f00 */
[----:B------:R-:W-:Y:S01]  /*2900*/  IMAD.MOV.U32 R79, RZ, RZ, 0x401921fb ;  /* 0x401921fbff4f7424 */ /* 0x000fe200078e00ff */
[----:B------:R-:W-:-:S07]  /*2910*/  MOV R102, 0x2930 ;  /* 0x0000293000667802 */ /* 0x000fce0000000f00 */
[----:B------:R-:W-:Y:S05]  /*2920*/  CALL.REL.NOINC `($__internal_1_$__cuda_sm20_div_rn_f64_full) ;  /* 0x0000000c00487944 */ /* 0x000fea0003c00000 */
.L_x_33:
[----:B------:R-:W-:Y:S05]  /*2930*/  BSYNC.RECONVERGENT B2 ;  /* 0x0000000000027941 */ /* 0x000fea0003800200 */
.L_x_26:
[----:B------:R-:W-:Y:S05]  /*2940*/  BSYNC.RECONVERGENT B1 ;  /* 0x0000000000017941 */ /* 0x000fea0003800200 */
.L_x_25:
[C---:B------:R-:W-:Y:S01]  /*2950*/  DMUL R72, R16.reuse, 1.5 ;  /* 0x3ff8000010487828 */ /* 0x040fe20000000000 */
[----:B------:R-:W-:Y:S01]  /*2960*/  UMOV UR4, 0xd70a3d71 ;  /* 0xd70a3d7100047882 */ /* 0x000fe20000000000 */
[----:B------:R-:W-:Y:S01]  /*2970*/  UMOV UR5, 0x3fe570a3 ;  /* 0x3fe570a300057882 */ /* 0x000fe20000000000 */
[----:B------:R-:W-:Y:S01]  /*2980*/  BSSY.RECONVERGENT B1, `(.L_x_34) ;  /* 0x000005e000017945 */ /* 0x000fe20003800200 */
[----:B------:R-:W-:Y:S01]  /*2990*/  DMUL R74, R16, UR4 ;  /* 0x00000004104a7c28 */ /* 0x000fe20008000000 */
[----:B------:R-:W-:Y:S01]  /*29a0*/  UMOV UR4, 0x9999999a ;  /* 0x9999999a00047882 */ /* 0x000fe20000000000 */
[----:B------:R-:W-:Y:S02]  /*29b0*/  UMOV UR5, 0x3fc99999 ;  /* 0x3fc9999900057882 */ /* 0x000fe40000000000 */
[----:B------:R-:W-:-:S06]  /*29c0*/  DSETP.GT.AND P0, PT, R2, R72, PT ;  /* 0x000000480200722a */ /* 0x000fcc0003f04000 */
[----:B------:R-:W-:Y:S02]  /*29d0*/  FSEL R2, R72, R2, P0 ;  /* 0x0000000248027208 */ /* 0x000fe40000000000 */
[----:B------:R-:W-:Y:S01]  /*29e0*/  FSEL R3, R73, R3, P0 ;  /* 0x0000000349037208 */ /* 0x000fe20000000000 */
[----:B------:R-:W-:Y:S01]  /*29f0*/  IMAD.MOV.U32 R73, RZ, RZ, R67 ;  /* 0x000000ffff497224 */ /* 0x000fe200078e0043 */
[----:B------:R-:W-:-:S04]  /*2a00*/  MOV R72, R66 ;  /* 0x0000004200487202 */ /* 0x000fc80000000f00 */
[----:B------:R-:W-:-:S06]  /*2a10*/  DSETP.GEU.AND P0, PT, R2, R74, PT ;  /* 0x0000004a0200722a */ /* 0x000fcc0003f0e000 */
[----:B------:R-:W-:Y:S02]  /*2a20*/  FSEL R2, R74, R2, !P0 ;  /* 0x000000024a027208 */ /* 0x000fe40004000000 */
[----:B------:R-:W-:-:S06]  /*2a30*/  FSEL R3, R75, R3, !P0 ;  /* 0x000000034b037208 */ /* 0x000fcc0004000000 */
[----:B------:R-:W-:-:S06]  /*2a40*/  DSETP.GEU.AND P0, PT, R2, 6, PT ;  /* 0x401800000200742a */ /* 0x000fcc0003f0e000 */
[----:B------:R-:W-:Y:S02]  /*2a50*/  FSEL R2, R2, RZ, P0 ;  /* 0x000000ff02027208 */ /* 0x000fe40000000000 */
[----:B------:R-:W-:-:S06]  /*2a60*/  FSEL R3, R3, 2.375, P0 ;  /* 0x4018000003037808 */ /* 0x000fcc0000000000 */
[----:B------:R-:W-:-:S06]  /*2a70*/  DSETP.GT.AND P0, PT, R2, 50, PT ;  /* 0x404900000200742a */ /* 0x000fcc0003f04000 */
[----:B------:R-:W-:Y:S02]  /*2a80*/  FSEL R2, R2, RZ, !P0 ;  /* 0x000000ff02027208 */ /* 0x000fe40004000000 */
[----:B------:R-:W-:Y:S01]  /*2a90*/  FSEL R3, R3, 3.140625, !P0 ;  /* 0x4049000003037808 */ /* 0x000fe20004000000 */
[----:B------:R-:W-:-:S05]  /*2aa0*/  DSETP.NEU.AND P0, PT, R46, RZ, PT ;  /* 0x000000ff2e00722a */ /* 0x000fca0003f0d000 */
[----:B------:R-:W-:Y:S01]  /*2ab0*/  DMUL R2, R2, UR4 ;  /* 0x0000000402027c28 */ /* 0x000fe20008000000 */
[----:B------:R-:W-:-:S07]  /*2ac0*/  UMOV UR5, 0x3fe99999 ;  /* 0x3fe9999900057882 */ /* 0x000fce0000000000 */
[----:B------:R-:W-:Y:S01]  /*2ad0*/  DFMA R16, R16, UR4, R2 ;  /* 0x0000000410107c2b */ /* 0x000fe20008000002 */
[----:B------:R-:W-:Y:S10]  /*2ae0*/  @!P0 BRA `(.L_x_35) ;  /* 0x00000004001c8947 */ /* 0x000ff40003800000 */
        /* <DEDUP_REMOVED lines=21> */
.L_x_37:
[----:B------:R-:W-:Y:S05]  /*2c40*/  BSYNC.RECONVERGENT B2 ;  /* 0x0000000000027941 */ /* 0x000fea0003800200 */
.L_x_36:
        /* <DEDUP_REMOVED lines=29> */
.L_x_41:
[----:B------:R-:W-:Y:S05]  /*2e20*/  BSYNC.RECONVERGENT B3 ;  /* 0x0000000000037941 */ /* 0x000fea0003800200 */
.L_x_40:
        /* <DEDUP_REMOVED lines=15> */
.L_x_39:
[----:B------:R-:W-:Y:S05]  /*2f20*/  BSYNC.RECONVERGENT B2 ;  /* 0x0000000000027941 */ /* 0x000fea0003800200 */
.L_x_38:
[----:B------:R-:W-:Y:S01]  /*2f30*/  UMOV UR4, 0x1a63c1f8 ;  /* 0x1a63c1f800047882 */ /* 0x000fe20000000000 */
[----:B------:R-:W-:Y:S02]  /*2f40*/  UMOV UR5, 0x404ca5dc ;  /* 0x404ca5dc00057882 */ /* 0x000fe40000000000 */
[----:B------:R-:W-:-:S11]  /*2f50*/  DMUL R72, R72, UR4 ;  /* 0x0000000448487c28 */ /* 0x000fd60008000000 */
.L_x_35:
[----:B------:R-:W-:Y:S05]  /*2f60*/  BSYNC.RECONVERGENT B1 ;  /* 0x0000000000017941 */ /* 0x000fea0003800200 */
.L_x_34:
[----:B------:R-:W-:Y:S01]  /*2f70*/  DADD R2, -R72, R66 ;  /* 0x0000000048027229 */ /* 0x000fe20000000142 */
[----:B------:R-:W-:Y:S01]  /*2f80*/  FSETP.GEU.AND P1, PT, |R5|, 6.5827683646048100446e-37, PT ;  /* 0x036000000500780b */ /* 0x000fe20003f2e200 */
[----:B------:R-:W-:Y:S06]  /*2f90*/  BSSY.RECONVERGENT B1, `(.L_x_42) ;  /* 0x0000017000017945 */ /* 0x000fec0003800200 */
[----:B------:R-:W-:-:S06]  /*2fa0*/  DSETP.GEU.AND P0, PT, R2, 1, PT ;  /* 0x3ff000000200742a */ /* 0x000fcc0003f0e000 */
[----:B------:R-:W-:Y:S02]  /*2fb0*/  FSEL R67, R3, 1.875, P0 ;  /* 0x3ff0000003437808 */ /* 0x000fe40000000000 */
[----:B------:R-:W-:Y:S01]  /*2fc0*/  FSEL R66, R2, RZ, P0 ;  /* 0x000000ff02427208 */ /* 0x000fe20000000000 */
[----:B------:R-:W-:Y:S01]  /*2fd0*/  IMAD.MOV.U32 R2, RZ, RZ, 0x1 ;  /* 0x00000001ff027424 */ /* 0x000fe200078e00ff */
[----:B------:R-:W0:Y:S05]  /*2fe0*/  MUFU.RCP64H R3, R67 ;  /* 0x0000004300037308 */ /* 0x000e2a0000001800 */
        /* <DEDUP_REMOVED lines=11> */
[----:B------:R-:W-:Y:S01]  /*30a0*/  MOV R76, R66 ;  /* 0x00000042004c7202 */ /* 0x000fe20000000f00 */
[----:B------:R-:W-:Y:S01]  /*30b0*/  IMAD.MOV.U32 R77, RZ, RZ, R67 ;  /* 0x000000ffff4d7224 */ /* 0x000fe200078e0043 */
[----:B------:R-:W-:Y:S01]  /*30c0*/  MOV R78, R4 ;  /* 0x00000004004e7202 */ /* 0x000fe20000000f00 */
[----:B------:R-:W-:Y:S01]  /*30d0*/  IMAD.MOV.U32 R79, RZ, RZ, R5 ;  /* 0x000000ffff4f7224 */ /* 0x000fe200078e0005 */
[----:B------:R-:W-:-:S07]  /*30e0*/  MOV R102, 0x3100 ;  /* 0x0000310000667802 */ /* 0x000fce0000000f00 */
[----:B------:R-:W-:Y:S05]  /*30f0*/  CALL.REL.NOINC `($__internal_1_$__cuda_sm20_div_rn_f64_full) ;  /* 0x0000000400547944 */ /* 0x000fea0003c00000 */
.L_x_43:
[----:B------:R-:W-:Y:S05]  /*3100*/  BSYNC.RECONVERGENT B1 ;  /* 0x0000000000017941 */ /* 0x000fea0003800200 */
.L_x_42:
[C---:B------:R-:W-:Y:S01]  /*3110*/  DSETP.GT.AND P0, PT, R2.reuse, R8, PT ;  /* 0x000000080200722a */ /* 0x040fe20003f04000 */
[----:B------:R-:W-:Y:S01]  /*3120*/  IMAD.MOV.U32 R90, RZ, RZ, R64 ;  /* 0x000000ffff5a7224 */ /* 0x000fe200078e0040 */
[----:B------:R-:W-:Y:S01]  /*3130*/  DSETP.GEU.AND P1, PT, R2, R6, PT ;  /* 0x000000060200722a */ /* 0x000fe20003f2e000 */
[----:B------:R-:W-:-:S03]  /*3140*/  MOV R91, R65 ;  /* 0x00000041005b7202 */ /* 0x000fc60000000f00 */
[----:B------:R-:W-:Y:S02]  /*3150*/  FSEL R67, R8, R2, P0 ;  /* 0x0000000208437208 */ /* 0x000fe40000000000 */
[----:B------:R-:W-:Y:S02]  /*3160*/  FSEL R3, R9, R3, P0 ;  /* 0x0000000309037208 */ /* 0x000fe40000000000 */
[----:B------:R-:W-:Y:S02]  /*3170*/  FSEL R2, R6, R67, !P1 ;  /* 0x0000004306027208 */ /* 0x000fe40004800000 */
[----:B------:R-:W-:Y:S02]  /*3180*/  FSEL R3, R7, R3, !P1 ;  /* 0x0000000307037208 */ /* 0x000fe40004800000 */
[C---:B------:R-:W-:Y:S02]  /*3190*/  ISETP.GE.U32.AND P0, PT, R88.reuse, R85, PT ;  /* 0x000000555800720c */ /* 0x040fe40003f06070 */
[----:B------:R-:W-:-:S02]  /*31a0*/  IADD3 R88, PT, PT, R88, 0x1, RZ ;  /* 0x0000000158587810 */ /* 0x000fc40007ffe0ff */
[C---:B------:R-:W-:Y:S02]  /*31b0*/  DADD R66, -R2.reuse, 1 ;  /* 0x3ff0000002427429 */ /* 0x040fe40000000100 */
[----:B------:R-:W-:-:S06]  /*31c0*/  DMUL R74, R2, 0.5 ;  /* 0x3fe00000024a7828 */ /* 0x000fcc0000000000 */
[----:B------:R-:W-:-:S08]  /*31d0*/  DMUL R66, R66, R20 ;  /* 0x0000001442427228 */ /* 0x000fd00000000000 */
[----:B------:R-:W-:Y:S01]  /*31e0*/  DFMA R20, R58, R2, R66 ;  /* 0x000000023a14722b */ /* 0x000fe20000000042 */
[----:B------:R-:W0:Y:S01]  /*31f0*/  LDC.64 R58, c[0x0][0x3a0] ;  /* 0x0000e800ff3a7b82 */ /* 0x000e220000000a00 */
[----:B------:R-:W-:-:S04]  /*3200*/  DADD R2, -R74, 1 ;  /* 0x3ff000004a027429 */ /* 0x000fc80000000100 */
[----:B------:R-:W1:Y:S02]  /*3210*/  @P0 F2F.F32.F64 R77, R20 ;  /* 0x00000014004d0310 */ /* 0x000e640000301000 */
[----:B------:R-:W-:Y:S01]  /*3220*/  DMUL R74, R20, R74 ;  /* 0x0000004a144a7228 */ /* 0x000fe20000000000 */
[----:B------:R-:W2:Y:S07]  /*3230*/  LDC.64 R66, c[0x0][0x3a8] ;  /* 0x0000ea00ff427b82 */ /* 0x000eae0000000a00 */
[----:B------:R-:W-:Y:S01]  /*3240*/  DFMA R10, R2, R10, R74 ;  /* 0x0000000a020a722b */ /* 0x000fe2000000004a */
[----:B------:R-:W-:Y:S01]  /*3250*/  IMAD.MOV.U32 R74, RZ, RZ, R68 ;  /* 0x000000ffff4a7224 */ /* 0x000fe200078e0044 */
[----:B------:R-:W-:Y:S01]  /*3260*/  MOV R75, R69 ;  /* 0x00000045004b7202 */ /* 0x000fe20000000f00 */
[----:B------:R-:W-:Y:S01]  /*3270*/  IMAD.MOV.U32 R68, RZ, RZ, R60 ;  /* 0x000000ffff447224 */ /* 0x000fe200078e003c */
[----:B------:R-:W-:-:S02]  /*3280*/  MOV R69, R61 ;  /* 0x0000003d00457202 */ /* 0x000fc40000000f00 */
[----:B------:R-:W3:Y:S01]  /*3290*/  @P0 F2F.F32.F64 R79, R10 ;  /* 0x0000000a004f0310 */ /* 0x000ee20000301000 */
[----:B0-----:R-:W-:-:S05]  /*32a0*/  @P0 IMAD.WIDE R2, R92, 0x4, R58 ;  /* 0x000000045c020825 */ /* 0x001fca00078e023a */
[----:B-1----:R0:W-:Y:S01]  /*32b0*/  @P0 STG.E desc[UR6][R2.64], R77 ;  /* 0x0000004d02000986 */ /* 0x0021e2000c101906 */
[----:B--2---:R-:W-:Y:S01]  /*32c0*/  @P0 IMAD.WIDE R58, R92, 0x4, R66 ;  /* 0x000000045c3a0825 */ /* 0x004fe200078e0242 */
[----:B------:R-:W-:Y:S02]  /*32d0*/  MOV R67, R73 ;  /* 0x0000004900437202 */ /* 0x000fe40000000f00 */
[----:B------:R-:W-:Y:S01]  /*32e0*/  MOV R73, R71 ;  /* 0x0000004700497202 */ /* 0x000fe20000000f00 */
[----:B------:R-:W-:Y:S01]  /*32f0*/  IMAD.MOV.U32 R66, RZ, RZ, R72 ;  /* 0x000000ffff427224 */ /* 0x000fe200078e0048 */
[----:B---3--:R0:W-:Y:S01]  /*3300*/  @P0 STG.E desc[UR6][R58.64], R79 ;  /* 0x0000004f3a000986 */ /* 0x0081e2000c101906 */
[----:B------:R-:W-:Y:S01]  /*3310*/  ISETP.NE.AND P0, PT, R88, UR14, PT ;  /* 0x0000000e58007c0c */ /* 0x000fe2000bf05270 */
[----:B------:R-:W-:Y:S01]  /*3320*/  IMAD.MOV.U32 R72, RZ, RZ, R70 ;  /* 0x000000ffff487224 */ /* 0x000fe200078e0046 */
[----:B------:R-:W-:Y:S01]  /*3330*/  MOV R71, R63 ;  /* 0x0000003f00477202 */ /* 0x000fe20000000f00 */
[----:B------:R-:W-:-:S10]  /*3340*/  IMAD.MOV.U32 R70, RZ, RZ, R62 ;  /* 0x000000ffff467224 */ /* 0x000fd400078e003e */
[----:B0-----:R-:W-:Y:S05]  /*3350*/  @P0 BRA `(.L_x_44) ;  /* 0xffffffe400bc0947 */ /* 0x001fea000383ffff */
.L_x_11:
[----:B-1----:R-:W-:Y:S05]  /*3360*/  BSYNC.RECONVERGENT B0 ;  /* 0x0000000000007941 */ /* 0x002fea0003800200 */
.L_x_7:
[----:B------:R-:W1:Y:S01]  /*3370*/  LDCU UR4, c[0x0][0x390] ;  /* 0x00007200ff0477ac */ /* 0x000e620008000800 */
[----:B------:R-:W-:-:S05]  /*3380*/  IMAD.IADD R83, R0, 0x1, R83 ;  /* 0x0000000100537824 */ /* 0x000fca00078e0253 */
[----:B-1----:R-:W-:-:S13]  /*3390*/  ISETP.GE.AND P0, PT, R83, UR4, PT ;  /* 0x0000000453007c0c */ /* 0x002fda000bf06270 */
[----:B------:R-:W-:Y:S05]  /*33a0*/  @!P0 BRA `(.L_x_45) ;  /* 0xffffffd4004c8947 */ /* 0x000fea000383ffff */
[----:B------:R-:W-:Y:S05]  /*33b0*/  EXIT ;  /* 0x000000000000794d */ /* 0x000fea0003800000 */
        .weak           $__internal_0_$__cuda_sm20_dblrcp_rn_slowpath_v3
        .type           $__internal_0_$__cuda_sm20_dblrcp_rn_slowpath_v3,@function
        .size           $__internal_0_$__cuda_sm20_dblrcp_rn_slowpath_v3,($__internal_1_$__cuda_sm20_div_rn_f64_full - $__internal_0_$__cuda_sm20_dblrcp_rn_slowpath_v3)
$__internal_0_$__cuda_sm20_dblrcp_rn_slowpath_v3:
[----:B------:R-:W-:Y:S01]  /*33c0*/  DSETP.GTU.AND P0, PT, |R74|, +INF , PT ;  /* 0x7ff000004a00742a */ /* 0x000fe20003f0c200 */
[----:B------:R-:W-:-:S13]  /*33d0*/  BSSY.RECONVERGENT B4, `(.L_x_46) ;  /* 0x0000023000047945 */ /* 0x000fda0003800200 */
[----:B------:R-:W-:Y:S05]  /*33e0*/  @P0 BRA `(.L_x_47) ;  /* 0x00000000007c0947 */ /* 0x000fea0003800000 */
[----:B------:R-:W-:-:S04]  /*33f0*/  LOP3.LUT R79, R75, 0x7fffffff, RZ, 0xc0, !PT ;  /* 0x7fffffff4b4f7812 */ /* 0x000fc800078ec0ff */
[----:B------:R-:W-:-:S04]  /*3400*/  IADD3 R73, PT, PT, R79, -0x1, RZ ;  /* 0xffffffff4f497810 */ /* 0x000fc80007ffe0ff */
[----:B------:R-:W-:-:S13]  /*3410*/  ISETP.GE.U32.AND P0, PT, R73, 0x7fefffff, PT ;  /* 0x7fefffff4900780c */ /* 0x000fda0003f06070 */
[----:B------:R-:W-:Y:S01]  /*3420*/  @P0 LOP3.LUT R77, R75, 0x7ff00000, RZ, 0x3c, !PT ;  /* 0x7ff000004b4d0812 */ /* 0x000fe200078e3cff */
[----:B------:R-:W-:Y:S01]  /*3430*/  @P0 IMAD.MOV.U32 R76, RZ, RZ, RZ ;  /* 0x000000ffff4c0224 */ /* 0x000fe200078e00ff */
[----:B------:R-:W-:Y:S06]  /*3440*/  @P0 BRA `(.L_x_48) ;  /* 0x00000000006c0947 */ /* 0x000fec0003800000 */
[----:B------:R-:W-:-:S13]  /*3450*/  ISETP.GE.U32.AND P0, PT, R79, 0x1000001, PT ;  /* 0x010000014f00780c */ /* 0x000fda0003f06070 */
[----:B------:R-:W-:Y:S05]  /*3460*/  @!P0 BRA `(.L_x_49) ;  /* 0x0000000000348947 */ /* 0x000fea0003800000 */
[----:B------:R-:W-:Y:S01]  /*3470*/  IADD3 R77, PT, PT, R75, -0x3fe00000, RZ ;  /* 0xc02000004b4d7810 */ /* 0x000fe20007ffe0ff */
[----:B------:R-:W-:-:S03]  /*3480*/  IMAD.MOV.U32 R76, RZ, RZ, R74 ;  /* 0x000000ffff4c7224 */ /* 0x000fc600078e004a */
[----:B------:R-:W0:Y:S03]  /*3490*/  MUFU.RCP64H R79, R77 ;  /* 0x0000004d004f7308 */ /* 0x000e260000001800 */
[----:B0-----:R-:W-:-:S08]  /*34a0*/  DFMA R80, -R76, R78, 1 ;  /* 0x3ff000004c50742b */ /* 0x001fd0000000014e */
[----:B------:R-:W-:-:S08]  /*34b0*/  DFMA R80, R80, R80, R80 ;  /* 0x000000505050722b */ /* 0x000fd00000000050 */
[----:B------:R-:W-:-:S08]  /*34c0*/  DFMA R80, R78, R80, R78 ;  /* 0x000000504e50722b */ /* 0x000fd0000000004e */
[----:B------:R-:W-:-:S08]  /*34d0*/  DFMA R78, -R76, R80, 1 ;  /* 0x3ff000004c4e742b */ /* 0x000fd00000000150 */
[----:B------:R-:W-:-:S08]  /*34e0*/  DFMA R78, R80, R78, R80 ;  /* 0x0000004e504e722b */ /* 0x000fd00000000050 */
[----:B------:R-:W-:-:S08]  /*34f0*/  DMUL R78, R78, 2.2250738585072013831e-308 ;  /* 0x001000004e4e7828 */ /* 0x000fd00000000000 */
[----:B------:R-:W-:-:S08]  /*3500*/  DFMA R74, -R74, R78, 1 ;  /* 0x3ff000004a4a742b */ /* 0x000fd0000000014e */
[----:B------:R-:W-:-:S08]  /*3510*/  DFMA R74, R74, R74, R74 ;  /* 0x0000004a4a4a722b */ /* 0x000fd0000000004a */
[----:B------:R-:W-:Y:S01]  /*3520*/  DFMA R76, R78, R74, R78 ;  /* 0x0000004a4e4c722b */ /* 0x000fe2000000004e */
[----:B------:R-:W-:Y:S10]  /*3530*/  BRA `(.L_x_48) ;  /* 0x0000000000307947 */ /* 0x000ff40003800000 */
.L_x_49:
[----:B------:R-:W-:Y:S01]  /*3540*/  DMUL R74, R74, 8.11296384146066816958e+31 ;  /* 0x469000004a4a7828 */ /* 0x000fe20000000000 */
[----:B------:R-:W-:-:S05]  /*3550*/  MOV R76, R78 ;  /* 0x0000004e004c7202 */ /* 0x000fca0000000f00 */
[----:B------:R-:W0:Y:S02]  /*3560*/  MUFU.RCP64H R77, R75 ;  /* 0x0000004b004d7308 */ /* 0x000e240000001800 */
[----:B0-----:R-:W-:-:S08]  /*3570*/  DFMA R78, -R74, R76, 1 ;  /* 0x3ff000004a4e742b */ /* 0x001fd0000000014c */
[----:B------:R-:W-:-:S08]  /*3580*/  DFMA R78, R78, R78, R78 ;  /* 0x0000004e4e4e722b */ /* 0x000fd0000000004e */
[----:B------:R-:W-:-:S08]  /*3590*/  DFMA R78, R76, R78, R76 ;  /* 0x0000004e4c4e722b */ /* 0x000fd0000000004c */
[----:B------:R-:W-:-:S08]  /*35a0*/  DFMA R76, -R74, R78, 1 ;  /* 0x3ff000004a4c742b */ /* 0x000fd0000000014e */
[----:B------:R-:W-:-:S08]  /*35b0*/  DFMA R76, R78, R76, R78 ;  /* 0x0000004c4e4c722b */ /* 0x000fd0000000004e */
[----:B------:R-:W-:Y:S01]  /*35c0*/  DMUL R76, R76, 8.11296384146066816958e+31 ;  /* 0x469000004c4c7828 */ /* 0x000fe20000000000 */
[----:B------:R-:W-:Y:S10]  /*35d0*/  BRA `(.L_x_48) ;  /* 0x0000000000087947 */ /* 0x000ff40003800000 */
.L_x_47:
[----:B------:R-:W-:Y:S01]  /*35e0*/  LOP3.LUT R77, R75, 0x80000, RZ, 0xfc, !PT ;  /* 0x000800004b4d7812 */ /* 0x000fe200078efcff */
[----:B------:R-:W-:-:S07]  /*35f0*/  IMAD.MOV.U32 R76, RZ, RZ, R74 ;  /* 0x000000ffff4c7224 */ /* 0x000fce00078e004a */
.L_x_48:
[----:B------:R-:W-:Y:S05]  /*3600*/  BSYNC.RECONVERGENT B4 ;  /* 0x0000000000047941 */ /* 0x000fea0003800200 */
.L_x_46:
[----:B------:R-:W-:Y:S01]  /*3610*/  HFMA2 R73, -RZ, RZ, 0, 0 ;  /* 0x00000000ff497431 */ /* 0x000fe200000001ff */
[----:B------:R-:W-:Y:S01]  /*3620*/  MOV R74, R76 ;  /* 0x0000004c004a7202 */ /* 0x000fe20000000f00 */
[----:B------:R-:W-:Y:S02]  /*3630*/  IMAD.MOV.U32 R75, RZ, RZ, R77 ;  /* 0x000000ffff4b7224 */ /* 0x000fe400078e004d */
[----:B------:R-:W-:Y:S05]  /*3640*/  RET.REL.NODEC R72 `(mama_many_series_one_param_f32) ;  /* 0xffffffc8486c7950 */ /* 0x000fea0003c3ffff */
        .weak           $__internal_1_$__cuda_sm20_div_rn_f64_full
        .type           $__internal_1_$__cuda_sm20_div_rn_f64_full,@function
        .size           $__internal_1_$__cuda_sm20_div_rn_f64_full,(.L_x_139 - $__internal_1_$__cuda_sm20_div_rn_f64_full)
$__internal_1_$__cuda_sm20_div_rn_f64_full:
[C---:B------:R-:W-:Y:S01]  /*3650*/  FSETP.GEU.AND P0, PT, |R77|.reuse, 1.469367938527859385e-39, PT ;  /* 0x001000004d00780b */ /* 0x040fe20003f0e200 */
[----:B------:R-:W-:Y:S01]  /*3660*/  IMAD.MOV.U32 R104, RZ, RZ, 0x1ca00000 ;  /* 0x1ca00000ff687424 */ /* 0x000fe200078e00ff */
[----:B------:R-:W-:Y:S01]  /*3670*/  LOP3.LUT R2, R77, 0x800fffff, RZ, 0xc0, !PT ;  /* 0x800fffff4d027812 */ /* 0x000fe200078ec0ff */
[----:B------:R-:W-:Y:S01]  /*3680*/  BSSY.RECONVERGENT B3, `(.L_x_50) ;  /* 0x0000054000037945 */ /* 0x000fe20003800200 */
[C---:B------:R-:W-:Y:S02]  /*3690*/  FSETP.GEU.AND P2, PT, |R79|.reuse, 1.469367938527859385e-39, PT ;  /* 0x001000004f00780b */ /* 0x040fe40003f4e200 */
[----:B------:R-:W-:Y:S01]  /*36a0*/  LOP3.LUT R3, R2, 0x3ff00000, RZ, 0xfc, !PT ;  /* 0x3ff0000002037812 */ /* 0x000fe200078efcff */
[----:B------:R-:W-:Y:S01]  /*36b0*/  IMAD.MOV.U32 R2, RZ, RZ, R76 ;  /* 0x000000ffff027224 */ /* 0x000fe200078e004c */
[----:B------:R-:W-:Y:S02]  /*36c0*/  MOV R94, 0x1 ;  /* 0x00000001005e7802 */ /* 0x000fe40000000f00 */
[----:B------:R-:W-:-:S02]  /*36d0*/  LOP3.LUT R103, R79, 0x7ff00000, RZ, 0xc0, !PT ;  /* 0x7ff000004f677812 */ /* 0x000fc400078ec0ff */
[----:B------:R-:W-:Y:S01]  /*36e0*/  LOP3.LUT R105, R77, 0x7ff00000, RZ, 0xc0, !PT ;  /* 0x7ff000004d697812 */ /* 0x000fe200078ec0ff */
[----:B------:R-:W-:Y:S01]  /*36f0*/  @!P0 DMUL R2, R76, 8.98846567431157953865e+307 ;  /* 0x7fe000004c028828 */ /* 0x000fe20000000000 */
[----:B------:R-:W-:Y:S02]  /*3700*/  MOV R106, R103 ;  /* 0x00000067006a7202 */ /* 0x000fe40000000f00 */
[----:B------:R-:W-:Y:S02]  /*3710*/  ISETP.GE.U32.AND P1, PT, R103, R105, PT ;  /* 0x000000696700720c */ /* 0x000fe40003f26070 */
[----:B------:R-:W-:Y:S01]  /*3720*/  @!P2 LOP3.LUT R96, R77, 0x7ff00000, RZ, 0xc0, !PT ;  /* 0x7ff000004d60a812 */ /* 0x000fe200078ec0ff */
[----:B------:R-:W0:Y:S03]  /*3730*/  MUFU.RCP64H R95, R3 ;  /* 0x00000003005f7308 */ /* 0x000e260000001800 */
[----:B------:R-:W-:-:S02]  /*3740*/  @!P2 ISETP.GE.U32.AND P3, PT, R103, R96, PT ;  /* 0x000000606700a20c */ /* 0x000fc40003f66070 */
[----:B------:R-:W-:Y:S02]  /*3750*/  @!P0 LOP3.LUT R105, R3, 0x7ff00000, RZ, 0xc0, !PT ;  /* 0x7ff0000003698812 */ /* 0x000fe400078ec0ff */
[----:B------:R-:W-:Y:S02]  /*3760*/  @!P2 SEL R97, R104, 0x63400000, !P3 ;  /* 0x634000006861a807 */ /* 0x000fe40005800000 */
[----:B------:R-:W-:Y:S02]  /*3770*/  IADD3 R108, PT, PT, R105, -0x1, RZ ;  /* 0xffffffff696c7810 */ /* 0x000fe40007ffe0ff */
[----:B------:R-:W-:-:S04]  /*3780*/  @!P2 LOP3.LUT R98, R97, 0x80000000, R79, 0xf8, !PT ;  /* 0x800000006162a812 */ /* 0x000fc800078ef84f */
[----:B------:R-:W-:Y:S01]  /*3790*/  @!P2 LOP3.LUT R99, R98, 0x100000, RZ, 0xfc, !PT ;  /* 0x001000006263a812 */ /* 0x000fe200078efcff */
[----:B------:R-:W-:Y:S01]  /*37a0*/  @!P2 IMAD.MOV.U32 R98, RZ, RZ, RZ ;  /* 0x000000ffff62a224 */ /* 0x000fe200078e00ff */
[----:B0-----:R-:W-:-:S08]  /*37b0*/  DFMA R80, R94, -R2, 1 ;  /* 0x3ff000005e50742b */ /* 0x001fd00000000802 */
[----:B------:R-:W-:-:S08]  /*37c0*/  DFMA R80, R80, R80, R80 ;  /* 0x000000505050722b */ /* 0x000fd00000000050 */
[----:B------:R-:W-:Y:S01]  /*37d0*/  DFMA R94, R94, R80, R94 ;  /* 0x000000505e5e722b */ /* 0x000fe2000000005e */
[----:B------:R-:W-:Y:S02]  /*37e0*/  SEL R81, R104, 0x63400000, !P1 ;  /* 0x6340000068517807 */ /* 0x000fe40004800000 */
[----:B------:R-:W-:Y:S02]  /*37f0*/  MOV R80, R78 ;  /* 0x0000004e00507202 */ /* 0x000fe40000000f00 */
[----:B------:R-:W-:-:S03]  /*3800*/  LOP3.LUT R81, R81, 0x800fffff, R79, 0xf8, !PT ;  /* 0x800fffff51517812 */ /* 0x000fc600078ef84f */
[----:B------:R-:W-:-:S03]  /*3810*/  DFMA R96, R94, -R2, 1 ;  /* 0x3ff000005e60742b */ /* 0x000fc60000000802 */
[----:B------:R-:W-:-:S05]  /*3820*/  @!P2 DFMA R80, R80, 2, -R98 ;  /* 0x400000005050a82b */ /* 0x000fca0000000862 */
[----:B------:R-:W-:-:S05]  /*3830*/  DFMA R96, R94, R96, R94 ;  /* 0x000000605e60722b */ /* 0x000fca000000005e */
[----:B------:R-:W-:-:S03]  /*3840*/  @!P2 LOP3.LUT R106, R81, 0x7ff00000, RZ, 0xc0, !PT ;  /* 0x7ff00000516aa812 */ /* 0x000fc600078ec0ff */
[----:B------:R-:W-:Y:S02]  /*3850*/  DMUL R94, R96, R80 ;  /* 0x00000050605e7228 */ /* 0x000fe40000000000 */
[----:B------:R-:W-:-:S05]  /*3860*/  VIADD R107, R106, 0xffffffff ;  /* 0xffffffff6a6b7836 */ /* 0x000fca0000000000 */
[----:B------:R-:W-:Y:S01]  /*3870*/  ISETP.GT.U32.AND P0, PT, R107, 0x7feffffe, PT ;  /* 0x7feffffe6b00780c */ /* 0x000fe20003f04070 */
[----:B------:R-:W-:-:S03]  /*3880*/  DFMA R98, R94, -R2, R80 ;  /* 0x800000025e62722b */ /* 0x000fc60000000050 */
[----:B------:R-:W-:-:S05]  /*3890*/  ISETP.GT.U32.OR P0, PT, R108, 0x7feffffe, P0 ;  /* 0x7feffffe6c00780c */ /* 0x000fca0000704470 */
[----:B------:R-:W-:-:S08]  /*38a0*/  DFMA R98, R96, R98, R94 ;  /* 0x000000626062722b */ /* 0x000fd0000000005e */
[----:B------:R-:W-:Y:S05]  /*38b0*/  @P0 BRA `(.L_x_51) ;  /* 0x00000000006c0947 */ /* 0x000fea0003800000 */
[----:B------:R-:W-:-:S04]  /*38c0*/  LOP3.LUT R94, R77, 0x7ff00000, RZ, 0xc0, !PT ;  /* 0x7ff000004d5e7812 */ /* 0x000fc800078ec0ff */
[CC--:B------:R-:W-:Y:S02]  /*38d0*/  VIADDMNMX R78, R103.reuse, -R94.reuse, 0xb9600000, !PT ;  /* 0xb9600000674e7446 */ /* 0x0c0fe4000780095e */
[----:B------:R-:W-:Y:S02]  /*38e0*/  ISETP.GE.U32.AND P0, PT, R103, R94, PT ;  /* 0x0000005e6700720c */ /* 0x000fe40003f06070 */
[----:B------:R-:W-:Y:S02]  /*38f0*/  VIMNMX R78, PT, PT, R78, 0x46a00000, PT ;  /* 0x46a000004e4e7848 */ /* 0x000fe40003fe0100 */
[----:B------:R-:W-:-:S05]  /*3900*/  SEL R79, R104, 0x63400000, !P0 ;  /* 0x63400000684f7807 */ /* 0x000fca0004000000 */
[----:B------:R-:W-:Y:S02]  /*3910*/  IMAD.IADD R96, R78, 0x1, -R79 ;  /* 0x000000014e607824 */ /* 0x000fe400078e0a4f */
[----:B------:R-:W-:-:S03]  /*3920*/  IMAD.MOV.U32 R78, RZ, RZ, RZ ;  /* 0x000000ffff4e7224 */ /* 0x000fc600078e00ff */
[----:B------:R-:W-:-:S06]  /*3930*/  IADD3 R79, PT, PT, R96, 0x7fe00000, RZ ;  /* 0x7fe00000604f7810 */ /* 0x000fcc0007ffe0ff */
[----:B------:R-:W-:-:S10]  /*3940*/  DMUL R94, R98, R78 ;  /* 0x0000004e625e7228 */ /* 0x000fd40000000000 */
[----:B------:R-:W-:-:S13]  /*3950*/  FSETP.GTU.AND P0, PT, |R95|, 1.469367938527859385e-39, PT ;  /* 0x001000005f00780b */ /* 0x000fda0003f0c200 */
[----:B------:R-:W-:Y:S05]  /*3960*/  @P0 BRA `(.L_x_52) ;  /* 0x0000000000940947 */ /* 0x000fea0003800000 */
[----:B------:R-:W-:Y:S01]  /*3970*/  DFMA R2, R98, -R2, R80 ;  /* 0x800000026202722b */ /* 0x000fe20000000050 */
[----:B------:R-:W-:-:S09]  /*3980*/  MOV R78, RZ ;  /* 0x000000ff004e7202 */ /* 0x000fd20000000f00 */
[C---:B------:R-:W-:Y:S02]  /*3990*/  FSETP.NEU.AND P0, PT, R3.reuse, RZ, PT ;  /* 0x000000ff0300720b */ /* 0x040fe40003f0d000 */
[----:B------:R-:W-:-:S04]  /*39a0*/  LOP3.LUT R77, R3, 0x80000000, R77, 0x48, !PT ;  /* 0x80000000034d7812 */ /* 0x000fc800078e484d */
[----:B------:R-:W-:-:S07]  /*39b0*/  LOP3.LUT R79, R77, R79, RZ, 0xfc, !PT ;  /* 0x0000004f4d4f7212 */ /* 0x000fce00078efcff */
[----:B------:R-:W-:Y:S05]  /*39c0*/  @!P0 BRA `(.L_x_52) ;  /* 0x00000000007c8947 */ /* 0x000fea0003800000 */
[----:B------:R-:W-:Y:S01]  /*39d0*/  IMAD.MOV R3, RZ, RZ, -R96 ;  /* 0x000000ffff037224 */ /* 0x000fe200078e0a60 */
[----:B------:R-:W-:Y:S01]  /*39e0*/  MOV R2, RZ ;  /* 0x000000ff00027202 */ /* 0x000fe20000000f00 */
[----:B------:R-:W-:-:S05]  /*39f0*/  DMUL.RP R78, R98, R78 ;  /* 0x0000004e624e7228 */ /* 0x000fca0000008000 */
[----:B------:R-:W-:-:S05]  /*3a00*/  DFMA R2, R94, -R2, R98 ;  /* 0x800000025e02722b */ /* 0x000fca0000000062 */
[----:B------:R-:W-:Y:S02]  /*3a10*/  LOP3.LUT R77, R79, R77, RZ, 0x3c, !PT ;  /* 0x0000004d4f4d7212 */ /* 0x000fe400078e3cff */
[----:B------:R-:W-:-:S04]  /*3a20*/  IADD3 R2, PT, PT, -R96, -0x43300000, RZ ;  /* 0xbcd0000060027810 */ /* 0x000fc80007ffe1ff */
[----:B------:R-:W-:-:S04]  /*3a30*/  FSETP.NEU.AND P0, PT, |R3|, R2, PT ;  /* 0x000000020300720b */ /* 0x000fc80003f0d200 */
[----:B------:R-:W-:Y:S02]  /*3a40*/  FSEL R94, R78, R94, !P0 ;  /* 0x0000005e4e5e7208 */ /* 0x000fe40004000000 */
[----:B------:R-:W-:Y:S01]  /*3a50*/  FSEL R95, R77, R95, !P0 ;  /* 0x0000005f4d5f7208 */ /* 0x000fe20004000000 */
[----:B------:R-:W-:Y:S06]  /*3a60*/  BRA `(.L_x_52) ;  /* 0x0000000000547947 */ /* 0x000fec0003800000 */
.L_x_51:
[----:B------:R-:W-:-:S14]  /*3a70*/  DSETP.NAN.AND P0, PT, R78, R78, PT ;  /* 0x0000004e4e00722a */ /* 0x000fdc0003f08000 */
[----:B------:R-:W-:Y:S05]  /*3a80*/  @P0 BRA `(.L_x_53) ;  /* 0x0000000000440947 */ /* 0x000fea0003800000 */
[----:B------:R-:W-:-:S14]  /*3a90*/  DSETP.NAN.AND P0, PT, R76, R76, PT ;  /* 0x0000004c4c00722a */ /* 0x000fdc0003f08000 */
[----:B------:R-:W-:Y:S05]  /*3aa0*/  @P0 BRA `(.L_x_54) ;  /* 0x0000000000300947 */ /* 0x000fea0003800000 */
[----:B------:R-:W-:Y:S01]  /*3ab0*/  ISETP.NE.AND P0, PT, R106, R105, PT ;  /* 0x000000696a00720c */ /* 0x000fe20003f05270 */
[----:B------:R-:W-:Y:S01]  /*3ac0*/  IMAD.MOV.U32 R94, RZ, RZ, 0x0 ;  /* 0x00000000ff5e7424 */ /* 0x000fe200078e00ff */
[----:B------:R-:W-:-:S11]  /*3ad0*/  MOV R95, 0xfff80000 ;  /* 0xfff80000005f7802 */ /* 0x000fd60000000f00 */
[----:B------:R-:W-:Y:S05]  /*3ae0*/  @!P0 BRA `(.L_x_52) ;  /* 0x0000000000348947 */ /* 0x000fea0003800000 */
[----:B------:R-:W-:Y:S02]  /*3af0*/  ISETP.NE.AND P0, PT, R106, 0x7ff00000, PT ;  /* 0x7ff000006a00780c */ /* 0x000fe40003f05270 */
[----:B------:R-:W-:Y:S02]  /*3b00*/  LOP3.LUT R95, R79, 0x80000000, R77, 0x48, !PT ;  /* 0x800000004f5f7812 */ /* 0x000fe400078e484d */
[----:B------:R-:W-:-:S13]  /*3b10*/  ISETP.EQ.OR P0, PT, R105, RZ, !P0 ;  /* 0x000000ff6900720c */ /* 0x000fda0004702670 */
[----:B------:R-:W-:Y:S01]  /*3b20*/  @P0 LOP3.LUT R2, R95, 0x7ff00000, RZ, 0xfc, !PT ;  /* 0x7ff000005f020812 */ /* 0x000fe200078efcff */
[----:B------:R-:W-:Y:S01]  /*3b30*/  @!P0 IMAD.MOV.U32 R94, RZ, RZ, RZ ;  /* 0x000000ffff5e8224 */ /* 0x000fe200078e00ff */
[----:B------:R-:W-:-:S03]  /*3b40*/  @P0 MOV R94, RZ ;  /* 0x000000ff005e0202 */ /* 0x000fc60000000f00 */
[----:B------:R-:W-:Y:S01]  /*3b50*/  @P0 IMAD.MOV.U32 R95, RZ, RZ, R2 ;  /* 0x000000ffff5f0224 */ /* 0x000fe200078e0002 */
[----:B------:R-:W-:Y:S06]  /*3b60*/  BRA `(.L_x_52) ;  /* 0x0000000000147947 */ /* 0x000fec0003800000 */
.L_x_54:
[----:B------:R-:W-:Y:S02]  /*3b70*/  LOP3.LUT R95, R77, 0x80000, RZ, 0xfc, !PT ;  /* 0x000800004d5f7812 */ /* 0x000fe400078efcff */
[----:B------:R-:W-:Y:S01]  /*3b80*/  MOV R94, R76 ;  /* 0x0000004c005e7202 */ /* 0x000fe20000000f00 */
[----:B------:R-:W-:Y:S06]  /*3b90*/  BRA `(.L_x_52) ;  /* 0x0000000000087947 */ /* 0x000fec0003800000 */
.L_x_53:
[----:B------:R-:W-:Y:S01]  /*3ba0*/  LOP3.LUT R95, R79, 0x80000, RZ, 0xfc, !PT ;  /* 0x000800004f5f7812 */ /* 0x000fe200078efcff */
[----:B------:R-:W-:-:S07]  /*3bb0*/  IMAD.MOV.U32 R94, RZ, RZ, R78 ;  /* 0x000000ffff5e7224 */ /* 0x000fce00078e004e */
.L_x_52:
[----:B------:R-:W-:Y:S05]  /*3bc0*/  BSYNC.RECONVERGENT B3 ;  /* 0x0000000000037941 */ /* 0x000fea0003800200 */
.L_x_50:
[----:B------:R-:W-:Y:S01]  /*3bd0*/  HFMA2 R103, -RZ, RZ, 0, 0 ;  /* 0x00000000ff677431 */ /* 0x000fe200000001ff */
[----:B------:R-:W-:Y:S01]  /*3be0*/  MOV R2, R94 ;  /* 0x0000005e00027202 */ /* 0x000fe20000000f00 */
[----:B------:R-:W-:Y:S02]  /*3bf0*/  IMAD.MOV.U32 R3, RZ, RZ, R95 ;  /* 0x000000ffff037224 */ /* 0x000fe400078e005f */
[----:B------:R-:W-:Y:S05]  /*3c00*/  RET.REL.NODEC R102 `(mama_many_series_one_param_f32) ;  /* 0xffffffc066fc7950 */ /* 0x000fea0003c3ffff */
.L_x_55:
[----:B------:R-:W-:-:S00]  /*3c10*/  BRA `(.L_x_55) ;  /* 0xfffffffc00fc7947 */ /* 0x000fc0000383ffff */
[----:B------:R-:W-:-:S00]  /*3c20*/  NOP ;  /* 0x0000000000007918 */ /* 0x000fc00000000000 */
        /* <DEDUP_REMOVED lines=13> */
.L_x_139:


//--------------------- .text.mama_batch_f32      --------------------------
	.section	.text.mama_batch_f32,"ax",@progbits
	.align	128
        .global         mama_batch_f32
        .type           mama_batch_f32,@function
        .size           mama_batch_f32,(.L_x_141 - mama_batch_f32)
        .other          mama_batch_f32,@"STO_CUDA_ENTRY STV_DEFAULT"
mama_batch_f32:
.text.mama_batch_f32:
[----:B------:R-:W0:Y:S08]  /*0000*/  LDC R1, c[0x0][0x37c] ;  /* 0x0000df00ff017b82 */ /* 0x000e300000000800 */
[----:B------:R-:W1:Y:S01]  /*0010*/  LDC R12, c[0x0][0x398] ;  /* 0x0000e600ff0c7b82 */ /* 0x000e620000000800 */
[----:B0-----:R-:W-:Y:S01]  /*0020*/  VIADD R1, R1, 0xffffff00 ;  /* 0xffffff0001017836 */ /* 0x001fe20000000000 */
[----:B-1----:R-:W-:-:S13]  /*0030*/  ISETP.GE.AND P0, PT, R12, 0x1, PT ;  /* 0x000000010c00780c */ /* 0x002fda0003f06270 */
[----:B------:R-:W-:Y:S05]  /*0040*/  @!P0 EXIT ;  /* 0x000000000000894d */ /* 0x000fea0003800000 */
[----:B------:R-:W0:Y:S01]  /*0050*/  S2R R3, SR_TID.X ;  /* 0x0000000000037919 */ /* 0x000e220000002100 */
[----:B------:R-:W1:Y:S01]  /*0060*/  LDCU UR6, c[0x0][0x39c] ;  /* 0x00007380ff0677ac */ /* 0x000e620008000800 */
[----:B------:R-:W0:Y:S01]  /*0070*/  S2UR UR4, SR_CTAID.X ;  /* 0x00000000000479c3 */ /* 0x000e220000002500 */
[----:B------:R-:W2:Y:S07]  /*0080*/  LDCU.64 UR8, c[0x0][0x358] ;  /* 0x00006b00ff0877ac */ /* 0x000eae0008000a00 */
[----:B------:R-:W0:Y:S01]  /*0090*/  LDC R4, c[0x0][0x360] ;  /* 0x0000d800ff047b82 */ /* 0x000e220000000800 */
[----:B------:R-:W3:Y:S01]  /*00a0*/  LDCU UR5, c[0x0][0x370] ;  /* 0x00006e00ff0577ac */ /* 0x000ee20008000800 */
[----:B-1----:R-:W-:Y:S01]  /*00b0*/  UISETP.NE.AND UP0, UPT, UR6, 0x1, UPT ;  /* 0x000000010600788c */ /* 0x002fe2000bf05270 */
[----:B0-----:R-:W-:-:S02]  /*00c0*/  IMAD R3, R4, UR4, R3 ;  /* 0x0000000404037c24 */ /* 0x001fc4000f8e0203 */
[----:B---3--:R-:W-:-:S06]  /*00d0*/  IMAD R4, R4, UR5, RZ ;  /* 0x0000000504047c24 */ /* 0x008fcc000f8e02ff */
[----:B--2---:R-:W-:Y:S05]  /*00e0*/  BRA.U !UP0, `(.L_x_56) ;  /* 0x0000002d08607547 */ /* 0x004fea000b800000 */
[----:B------:R-:W-:-:S13]  /*00f0*/  ISETP.GE.AND P0, PT, R3, UR6, PT ;  /* 0x0000000603007c0c */ /* 0x000fda000bf06270 */
[----:B------:R-:W-:Y:S05]  /*0100*/  @P0 EXIT ;  /* 0x000000000000094d */ /* 0x000fea0003800000 */
[----:B------:R-:W0:Y:S01]  /*0110*/  LDCU UR4, c[0x0][0x3a0] ;  /* 0x00007400ff0477ac */ /* 0x000e220008000800 */
[C---:B------:R-:W-:Y:S01]  /*0120*/  VIADD R5, R12.reuse, 0xffffffff ;  /* 0xffffffff0c057836 */ /* 0x040fe20000000000 */
[----:B0-----:R-:W-:Y:S02]  /*0130*/  ISETP.LE.AND P0, PT, R12, UR4, PT ;  /* 0x000000040c007c0c */ /* 0x001fe4000bf03270 */
[----:B------:R-:W-:-:S11]  /*0140*/  VIMNMX R6, PT, PT, RZ, UR4, !PT ;  /* 0x00000004ff067c48 */ /* 0x000fd6000ffe0100 */
[----:B------:R-:W-:Y:S05]  /*0150*/  @P0 BRA `(.L_x_57) ;  /* 0x00000024009c0947 */ /* 0x000fea0003800000 */
[----:B------:R-:W0:Y:S01]  /*0160*/  LDC.64 R16, c[0x0][0x380] ;  /* 0x0000e000ff107b82 */ /* 0x000e220000000a00 */
[----:B------:R-:W1:Y:S01]  /*0170*/  LDCU.64 UR6, c[0x0][0x3a8] ;  /* 0x00007500ff0677ac */ /* 0x000e620008000a00 */
[----:B------:R-:W-:Y:S01]  /*0180*/  VIADD R7, R6, 0xa ;  /* 0x0000000a06077836 */ /* 0x000fe20000000000 */
[----:B------:R-:W-:Y:S01]  /*0190*/  LOP3.LUT R9, R12, 0x7, RZ, 0xc0, !PT ;  /* 0x000000070c097812 */ /* 0x000fe200078ec0ff */
[----:B------:R-:W-:Y:S01]  /*01a0*/  VIADD R14, R6, 0x2 ;  /* 0x00000002060e7836 */ /* 0x000fe20000000000 */
[----:B------:R-:W2:Y:S01]  /*01b0*/  LDCU.64 UR4, c[0x0][0x3b0] ;  /* 0x00007600ff0477ac */ /* 0x000ea20008000a00 */
[C---:B------:R-:W-:Y:S02]  /*01c0*/  LOP3.LUT R10, R12.reuse, 0x3, RZ, 0xc0, !PT ;  /* 0x000000030c0a7812 */ /* 0x040fe400078ec0ff */
[----:B------:R-:W-:Y:S01]  /*01d0*/  VIMNMX R8, PT, PT, R7, R12, PT ;  /* 0x0000000c07087248 */ /* 0x000fe20003fe0100 */
[----:B------:R-:W-:Y:S01]  /*01e0*/  VIADD R15, R9, 0xffffffff ;  /* 0xffffffff090f7836 */ /* 0x000fe20000000000 */
[----:B------:R-:W-:Y:S01]  /*01f0*/  LOP3.LUT R11, R12, 0x7ffffff8, RZ, 0xc0, !PT ;  /* 0x7ffffff80c0b7812 */ /* 0x000fe200078ec0ff */
[----:B------:R-:W3:Y:S01]  /*0200*/  LDCU UR18, c[0x0][0x398] ;  /* 0x00007300ff1277ac */ /* 0x000ee20008000800 */
[----:B------:R-:W-:-:S02]  /*0210*/  VIMNMX R12, PT, PT, R8, 0x1, !PT ;  /* 0x00000001080c7848 */ /* 0x000fc40007fe0100 */
[----:B------:R-:W-:Y:S02]  /*0220*/  IADD3 R13, PT, PT, R6, 0x3, RZ ;  /* 0x00000003060d7810 */ /* 0x000fe40007ffe0ff */
[C---:B------:R-:W-:Y:S02]  /*0230*/  LOP3.LUT R110, R12.reuse, 0x7, RZ, 0xc0, !PT ;  /* 0x000000070c6e7812 */ /* 0x040fe400078ec0ff */
[C---:B------:R-:W-:Y:S01]  /*0240*/  LOP3.LUT R111, R12.reuse, 0x7ffffff8, RZ, 0xc0, !PT ;  /* 0x7ffffff80c6f7812 */ /* 0x040fe200078ec0ff */
[----:B-1----:R-:W-:Y:S01]  /*0250*/  UIADD3 UR6, UP0, UPT, UR6, 0x10, URZ ;  /* 0x0000001006067890 */ /* 0x002fe2000ff1e0ff */
[----:B------:R-:W-:Y:S01]  /*0260*/  LOP3.LUT R112, R12, 0x3, RZ, 0xc0, !PT ;  /* 0x000000030c707812 */ /* 0x000fe200078ec0ff */
[----:B------:R-:W-:Y:S01]  /*0270*/  VIADD R113, R110, 0xffffffff ;  /* 0xffffffff6e717836 */ /* 0x000fe20000000000 */
[----:B------:R-:W-:Y:S01]  /*0280*/  IADD3 R114, PT, PT, -R111, RZ, RZ ;  /* 0x000000ff6f727210 */ /* 0x000fe20007ffe1ff */
[----:B--2---:R-:W-:Y:S01]  /*0290*/  UIADD3 UR4, UP1, UPT, UR4, 0x10, URZ ;  /* 0x0000001004047890 */ /* 0x004fe2000ff3e0ff */
[----:B0-----:R-:W-:Y:S01]  /*02a0*/  IMAD.WIDE.U32 R16, R6, 0x4, R16 ;  /* 0x0000000406107825 */ /* 0x001fe200078e0010 */
[----:B------:R-:W-:-:S02]  /*02b0*/  UIADD3.X UR7, UPT, UPT, URZ, UR7, URZ, UP0, !UPT ;  /* 0x00000007ff077290 */ /* 0x000fc400087fe4ff */
[----:B---3--:R-:W-:-:S12]  /*02c0*/  UIADD3.X UR5, UPT, UPT, URZ, UR5, URZ, UP1, !UPT ;  /* 0x00000005ff057290 */ /* 0x008fd80008ffe4ff */
.L_x_91:
[----:B012---:R-:W0:Y:S08]  /*02d0*/  LDC.64 R24, c[0x0][0x390] ;  /* 0x0000e400ff187b82 */ /* 0x007e300000000a00 */
[----:B------:R-:W1:Y:S08]  /*02e0*/  LDC.64 R22, c[0x0][0x388] ;  /* 0x0000e200ff167b82 */ /* 0x000e700000000a00 */
[----:B------:R-:W2:Y:S01]  /*02f0*/  LDC R0, c[0x0][0x398] ;  /* 0x0000e600ff007b82 */ /* 0x000ea20000000800 */
[----:B0-----:R-:W-:-:S07]  /*0300*/  IMAD.WIDE R24, R3, 0x4, R24 ;  /* 0x0000000403187825 */ /* 0x001fce00078e0218 */
[----:B---3--:R-:W0:Y:S01]  /*0310*/  LDC.64 R18, c[0x0][0x3a8] ;  /* 0x0000ea00ff127b82 */ /* 0x008e220000000a00 */
[----:B------:R-:W3:Y:S01]  /*0320*/  LDG.E.CONSTANT R37, desc[UR8][R24.64] ;  /* 0x0000000818257981 */ /* 0x000ee2000c1e9900 */
[----:B-1----:R-:W-:-:S06]  /*0330*/  IMAD.WIDE R22, R3, 0x4, R22 ;  /* 0x0000000403167825 */ /* 0x002fcc00078e0216 */
[----:B------:R-:W1:Y:S01]  /*0340*/  LDC.64 R20, c[0x0][0x3b0] ;  /* 0x0000ec00ff147b82 */ /* 0x000e620000000a00 */
[----:B------:R-:W4:Y:S01]  /*0350*/  LDG.E.CONSTANT R32, desc[UR8][R22.64] ;  /* 0x0000000816207981 */ /* 0x000f22000c1e9900 */
[----:B------:R-:W-:Y:S01]  /*0360*/  BSSY.RECONVERGENT B0, `(.L_x_58) ;  /* 0x0000241000007945 */ /* 0x000fe20003800200 */
[----:B--2---:R-:W-:-:S04]  /*0370*/  IMAD R31, R3, R0, RZ ;  /* 0x00000000031f7224 */ /* 0x004fc800078e02ff */
[----:B0-----:R-:W-:-:S04]  /*0380*/  IMAD.WIDE R18, R31, 0x4, R18 ;  /* 0x000000041f127825 */ /* 0x001fc800078e0212 */
[----:B-1----:R-:W-:Y:S01]  /*0390*/  IMAD.WIDE R20, R31, 0x4, R20 ;  /* 0x000000041f147825 */ /* 0x002fe200078e0214 */
[----:B---3--:R-:W-:-:S04]  /*03a0*/  FSETP.GT.AND P0, PT, R37, RZ, PT ;  /* 0x000000ff2500720b */ /* 0x008fc80003f04000 */
[----:B----4-:R-:W-:-:S13]  /*03b0*/  FSETP.LEU.OR P0, PT, R32, RZ, !P0 ;  /* 0x000000ff2000720b */ /* 0x010fda000470b400 */
[----:B------:R-:W-:Y:S05]  /*03c0*/  @P0 BRA `(.L_x_59) ;  /* 0x0000001c00f40947 */ /* 0x000fea0003800000 */
[----:B------:R0:W5:Y:S01]  /*03d0*/  LDG.E.CONSTANT R0, desc[UR8][R16.64] ;  /* 0x0000000810007981 */ /* 0x000162000c1e9900 */
[----:B------:R-:W-:Y:S01]  /*03e0*/  ISETP.GE.AND P0, PT, R8, 0x8, PT ;  /* 0x000000080800780c */ /* 0x000fe20003f06270 */
[----:B------:R0:W1:Y:S01]  /*03f0*/  F2F.F64.F32 R22, R32 ;  /* 0x0000002000167310 */ /* 0x0000620000201800 */
[----:B------:R-:W-:-:S11]  /*0400*/  IMAD.MOV.U32 R29, RZ, RZ, RZ ;  /* 0x000000ffff1d7224 */ /* 0x000fd600078e00ff */
[----:B0-----:R-:W-:Y:S05]  /*0410*/  @!P0 BRA `(.L_x_60) ;  /* 0x0000000000a08947 */ /* 0x001fea0003800000 */
[----:B------:R-:W-:Y:S01]  /*0420*/  MOV R26, UR4 ;  /* 0x00000004001a7c02 */ /* 0x000fe20008000f00 */
[----:B------:R-:W-:Y:S02]  /*0430*/  IMAD.U32 R27, RZ, RZ, UR5 ;  /* 0x00000005ff1b7e24 */ /* 0x000fe4000f8e00ff */
[----:B------:R-:W-:Y:S02]  /*0440*/  IMAD.U32 R24, RZ, RZ, UR6 ;  /* 0x00000006ff187e24 */ /* 0x000fe4000f8e00ff */
[----:B------:R-:W-:Y:S02]  /*0450*/  IMAD.U32 R25, RZ, RZ, UR7 ;  /* 0x00000007ff197e24 */ /* 0x000fe4000f8e00ff */
[----:B------:R-:W-:-:S04]  /*0460*/  IMAD.WIDE R26, R31, 0x4, R26 ;  /* 0x000000041f1a7825 */ /* 0x000fc800078e021a */
[----:B------:R-:W-:Y:S01]  /*0470*/  IMAD.WIDE R24, R31, 0x4, R24 ;  /* 0x000000041f187825 */ /* 0x000fe200078e0218 */
[----:B------:R-:W-:-:S03]  /*0480*/  MOV R28, R26 ;  /* 0x0000001a001c7202 */ /* 0x000fc60000000f00 */
[----:B------:R-:W-:Y:S02]  /*0490*/  IMAD.MOV.U32 R30, RZ, RZ, R24 ;  /* 0x000000ffff1e7224 */ /* 0x000fe400078e0018 */
[----:B------:R-:W-:Y:S02]  /*04a0*/  IMAD.MOV.U32 R31, RZ, RZ, R25 ;  /* 0x000000ffff1f7224 */ /* 0x000fe400078e0019 */
[----:B------:R-:W-:Y:S02]  /*04b0*/  IMAD.MOV.U32 R29, RZ, RZ, R27 ;  /* 0x000000ffff1d7224 */ /* 0x000fe400078e001b */
[----:B------:R-:W-:-:S07]  /*04c0*/  IMAD.MOV.U32 R2, RZ, RZ, R114 ;  /* 0x000000ffff027224 */ /* 0x000fce00078e0072 */
.L_x_61:
[----:B0-----:R-:W-:Y:S01]  /*04d0*/  IMAD.MOV.U32 R33, RZ, RZ, 0x7fc00000 ;  /* 0x7fc00000ff217424 */ /* 0x001fe200078e00ff */
[----:B------:R-:W-:Y:S01]  /*04e0*/  MOV R24, R30 ;  /* 0x0000001e00187202 */ /* 0x000fe20000000f00 */
[----:B------:R-:W-:Y:S01]  /*04f0*/  IMAD.MOV.U32 R25, RZ, RZ, R31 ;  /* 0x000000ffff197224 */ /* 0x000fe200078e001f */
[----:B------:R-:W-:Y:S01]  /*0500*/  IADD3 R2, PT, PT, R2, 0x8, RZ ;  /* 0x0000000802027810 */ /* 0x000fe20007ffe0ff */
[----:B------:R-:W-:Y:S01]  /*0510*/  IMAD.MOV.U32 R26, RZ, RZ, R28 ;  /* 0x000000ffff1a7224 */ /* 0x000fe200078e001c */
[----:B------:R-:W-:Y:S01]  /*0520*/  IADD3 R30, P1, PT, R24, 0x20, RZ ;  /* 0x00000020181e7810 */ /* 0x000fe20007f3e0ff */
[----:B------:R-:W-:Y:S01]  /*0530*/  IMAD.MOV.U32 R27, RZ, RZ, R29 ;  /* 0x000000ffff1b7224 */ /* 0x000fe200078e001d */
[----:B------:R0:W-:Y:S01]  /*0540*/  STG.E desc[UR8][R24.64+-0x10], R33 ;  /* 0xfffff02118007986 */ /* 0x0001e2000c101908 */
[----:B------:R-:W-:Y:S02]  /*0550*/  ISETP.NE.AND P0, PT, R2, RZ, PT ;  /* 0x000000ff0200720c */ /* 0x000fe40003f05270 */
[----:B------:R-:W-:Y:S01]  /*0560*/  IADD3 R28, P2, PT, R26, 0x20, RZ ;  /* 0x000000201a1c7810 */ /* 0x000fe20007f5e0ff */
[----:B------:R0:W-:Y:S01]  /*0570*/  STG.E desc[UR8][R26.64+-0x10], R33 ;  /* 0xfffff0211a007986 */ /* 0x0001e2000c101908 */
[----:B------:R-:W-:-:S03]  /*0580*/  IMAD.X R31, RZ, RZ, R25, P1 ;  /* 0x000000ffff1f7224 */ /* 0x000fc600008e0619 */
[----:B------:R0:W-:Y:S01]  /*0590*/  STG.E desc[UR8][R24.64+-0xc], R33 ;  /* 0xfffff42118007986 */ /* 0x0001e2000c101908 */
[----:B------:R-:W-:-:S03]  /*05a0*/  IMAD.X R29, RZ, RZ, R27, P2 ;  /* 0x000000ffff1d7224 */ /* 0x000fc600010e061b */
[----:B------:R0:W-:Y:S04]  /*05b0*/  STG.E desc[UR8][R26.64+-0xc], R33 ;  /* 0xfffff4211a007986 */ /* 0x0001e8000c101908 */
        /* <DEDUP_REMOVED lines=11> */
[----:B------:R0:W-:Y:S01]  /*0670*/  STG.E desc[UR8][R26.64+0xc], R33 ;  /* 0x00000c211a007986 */ /* 0x0001e2000c101908 */
[----:B------:R-:W-:Y:S05]  /*0680*/  @P0 BRA `(.L_x_61) ;  /* 0xfffffffc00900947 */ /* 0x000fea000383ffff */
[----:B------:R-:W-:-:S07]  /*0690*/  IMAD.MOV.U32 R29, RZ, RZ, R111 ;  /* 0x000000ffff1d7224 */ /* 0x000fce00078e006f */
.L_x_60:
[----:B------:R-:W-:-:S13]  /*06a0*/  ISETP.NE.AND P0, PT, R110, RZ, PT ;  /* 0x000000ff6e00720c */ /* 0x000fda0003f05270 */
[----:B------:R-:W-:Y:S05]  /*06b0*/  @!P0 BRA `(.L_x_62) ;  /* 0x0000000000808947 */ /* 0x000fea0003800000 */
[----:B------:R-:W-:Y:S02]  /*06c0*/  ISETP.GE.U32.AND P0, PT, R113, 0x3, PT ;  /* 0x000000037100780c */ /* 0x000fe40003f06070 */
[----:B------:R-:W-:-:S11]  /*06d0*/  ISETP.NE.AND P1, PT, R112, RZ, PT ;  /* 0x000000ff7000720c */ /* 0x000fd60003f25270 */
[----:B------:R-:W-:Y:S05]  /*06e0*/  @!P0 BRA `(.L_x_63) ;  /* 0x0000000000308947 */ /* 0x000fea0003800000 */
[----:B------:R-:W-:Y:S01]  /*06f0*/  MOV R31, 0x7fc00000 ;  /* 0x7fc00000001f7802 */ /* 0x000fe20000000f00 */
[----:B0-----:R-:W-:-:S04]  /*0700*/  IMAD.WIDE.U32 R24, R29, 0x4, R18 ;  /* 0x000000041d187825 */ /* 0x001fc800078e0012 */
[C---:B------:R-:W-:Y:S01]  /*0710*/  IMAD.WIDE.U32 R26, R29.reuse, 0x4, R20 ;  /* 0x000000041d1a7825 */ /* 0x040fe200078e0014 */
[----:B------:R2:W-:Y:S03]  /*0720*/  STG.E desc[UR8][R24.64], R31 ;  /* 0x0000001f18007986 */ /* 0x0005e6000c101908 */
[----:B------:R-:W-:Y:S01]  /*0730*/  VIADD R29, R29, 0x4 ;  /* 0x000000041d1d7836 */ /* 0x000fe20000000000 */
[----:B------:R2:W-:Y:S04]  /*0740*/  STG.E desc[UR8][R26.64], R31 ;  /* 0x0000001f1a007986 */ /* 0x0005e8000c101908 */
[----:B------:R2:W-:Y:S04]  /*0750*/  STG.E desc[UR8][R24.64+0x4], R31 ;  /* 0x0000041f18007986 */ /* 0x0005e8000c101908 */
[----:B------:R2:W-:Y:S04]  /*0760*/  STG.E desc[UR8][R26.64+0x4], R31 ;  /* 0x0000041f1a007986 */ /* 0x0005e8000c101908 */
[----:B------:R2:W-:Y:S04]  /*0770*/  STG.E desc[UR8][R24.64+0x8], R31 ;  /* 0x0000081f18007986 */ /* 0x0005e8000c101908 */
[----:B------:R2:W-:Y:S04]  /*0780*/  STG.E desc[UR8][R26.64+0x8], R31 ;  /* 0x0000081f1a007986 */ /* 0x0005e8000c101908 */
[----:B------:R2:W-:Y:S04]  /*0790*/  STG.E desc[UR8][R24.64+0xc], R31 ;  /* 0x00000c1f18007986 */ /* 0x0005e8000c101908 */
[----:B------:R2:W-:Y:S02]  /*07a0*/  STG.E desc[UR8][R26.64+0xc], R31 ;  /* 0x00000c1f1a007986 */ /* 0x0005e4000c101908 */
.L_x_63:
[----:B------:R-:W-:Y:S05]  /*07b0*/  @!P1 BRA `(.L_x_62) ;  /* 0x0000000000409947 */ /* 0x000fea0003800000 */
[----:B------:R-:W-:Y:S02]  /*07c0*/  ISETP.NE.AND P0, PT, R112, 0x1, PT ;  /* 0x000000017000780c */ /* 0x000fe40003f05270 */
[----:B------:R-:W-:-:S13]  /*07d0*/  LOP3.LUT P1, RZ, R12, 0x1, RZ, 0xc0, !PT ;  /* 0x000000010cff7812 */ /* 0x000fda000782c0ff */
[----:B0-----:R-:W-:Y:S01]  /*07e0*/  @P1 IMAD.MOV.U32 R33, RZ, RZ, 0x7fc00000 ;  /* 0x7fc00000ff211424 */ /* 0x001fe200078e00ff */
[----:B------:R-:W-:Y:S06]  /*07f0*/  @!P0 BRA `(.L_x_64) ;  /* 0x0000000000208947 */ /* 0x000fec0003800000 */
[----:B--2---:R-:W-:Y:S02]  /*0800*/  IMAD.MOV.U32 R31, RZ, RZ, 0x7fc00000 ;  /* 0x7fc00000ff1f7424 */ /* 0x004fe400078e00ff */
[----:B------:R-:W-:-:S04]  /*0810*/  IMAD.WIDE.U32 R24, R29, 0x4, R18 ;  /* 0x000000041d187825 */ /* 0x000fc800078e0012 */
[C---:B------:R-:W-:Y:S01]  /*0820*/  IMAD.WIDE.U32 R26, R29.reuse, 0x4, R20 ;  /* 0x000000041d1a7825 */ /* 0x040fe200078e0014 */
[----:B------:R0:W-:Y:S01]  /*0830*/  STG.E desc[UR8][R24.64], R31 ;  /* 0x0000001f18007986 */ /* 0x0001e2000c101908 */
[----:B------:R-:W-:-:S03]  /*0840*/  IADD3 R29, PT, PT, R29, 0x2, RZ ;  /* 0x000000021d1d7810 */ /* 0x000fc60007ffe0ff */
[----:B------:R0:W-:Y:S04]  /*0850*/  STG.E desc[UR8][R26.64], R31 ;  /* 0x0000001f1a007986 */ /* 0x0001e8000c101908 */
[----:B------:R0:W-:Y:S04]  /*0860*/  STG.E desc[UR8][R24.64+0x4], R31 ;  /* 0x0000041f18007986 */ /* 0x0001e8000c101908 */
[----:B------:R0:W-:Y:S02]  /*0870*/  STG.E desc[UR8][R26.64+0x4], R31 ;  /* 0x0000041f1a007986 */ /* 0x0001e4000c101908 */
.L_x_64:
[----:B0-2---:R-:W-:-:S04]  /*0880*/  @P1 IMAD.WIDE.U32 R24, R29, 0x4, R18 ;  /* 0x000000041d181825 */ /* 0x005fc800078e0012 */
[----:B------:R-:W-:Y:S01]  /*0890*/  @P1 IMAD.WIDE.U32 R26, R29, 0x4, R20 ;  /* 0x000000041d1a1825 */ /* 0x000fe200078e0014 */
[----:B------:R3:W-:Y:S04]  /*08a0*/  @P1 STG.E desc[UR8][R24.64], R33 ;  /* 0x0000002118001986 */ /* 0x0007e8000c101908 */
[----:B------:R3:W-:Y:S02]  /*08b0*/  @P1 STG.E desc[UR8][R26.64], R33 ;  /* 0x000000211a001986 */ /* 0x0007e4000c101908 */
.L_x_62:
[----:B------:R-:W4:Y:S01]  /*08c0*/  LDC.64 R38, c[0x0][0x380] ;  /* 0x0000e000ff267b82 */ /* 0x000f220000000a00 */
[----:B------:R1:W1:Y:S01]  /*08d0*/  F2F.F64.F32 R28, R37 ;  /* 0x00000025001c7310 */ /* 0x0002620000201800 */
[----:B------:R-:W-:Y:S01]  /*08e0*/  FSETP.GEU.AND P0, PT, R37, R32, PT ;  /* 0x000000202500720b */ /* 0x000fe20003f0e000 */
[----:B------:R-:W-:Y:S01]  /*08f0*/  IMAD.MOV.U32 R115, RZ, RZ, R6 ;  /* 0x000000ffff737224 */ /* 0x000fe200078e0006 */
[----:B--2---:R-:W-:Y:S02]  /*0900*/  CS2R R30, SRZ ;  /* 0x00000000001e7805 */ /* 0x004fe4000001ff00 */
[----:B0--3--:R-:W-:Y:S02]  /*0910*/  CS2R R32, SRZ ;  /* 0x0000000000207805 */ /* 0x009fe4000001ff00 */
[----:B------:R-:W-:Y:S02]  /*0920*/  CS2R R34, SRZ ;  /* 0x0000000000227805 */ /* 0x000fe4000001ff00 */
[----:B------:R-:W-:-:S02]  /*0930*/  CS2R R104, SRZ ;  /* 0x0000000000687805 */ /* 0x000fc4000001ff00 */
[----:B------:R-:W-:Y:S01]  /*0940*/  CS2R R102, SRZ ;  /* 0x0000000000667805 */ /* 0x000fe2000001ff00 */
[----:B-----5:R-:W0:Y:S01]  /*0950*/  F2F.F64.F32 R24, R0 ;  /* 0x0000000000187310 */ /* 0x020e220000201800 */
[----:B-1----:R-:W-:Y:S02]  /*0960*/  CS2R R36, SRZ ;  /* 0x0000000000247805 */ /* 0x002fe4000001ff00 */
[----:B------:R-:W-:Y:S02]  /*0970*/  FSEL R26, R28, R22, !P0 ;  /* 0x000000161c1a7208 */ /* 0x000fe40004000000 */
[----:B------:R-:W-:Y:S02]  /*0980*/  FSEL R27, R29, R23, !P0 ;  /* 0x000000171d1b7208 */ /* 0x000fe40004000000 */
[----:B------:R-:W-:Y:S02]  /*0990*/  FSEL R28, R22, R28, !P0 ;  /* 0x0000001c161c7208 */ /* 0x000fe40004000000 */
[----:B------:R-:W-:Y:S01]  /*09a0*/  FSEL R29, R23, R29, !P0 ;  /* 0x0000001d171d7208 */ /* 0x000fe20004000000 */
[--C-:B0-----:R-:W-:Y:S01]  /*09b0*/  IMAD.MOV.U32 R40, RZ, RZ, R24.reuse ;  /* 0x000000ffff287224 */ /* 0x101fe200078e0018 */
        /* <DEDUP_REMOVED lines=21> */
[----:B------:R-:W-:Y:S01]  /*0b10*/  IMAD.MOV.U32 R55, RZ, RZ, R25 ;  /* 0x000000ffff377224 */ /* 0x000fe200078e0019 */
[----:B------:R-:W-:Y:S01]  /*0b20*/  MOV R80, R24 ;  /* 0x0000001800507202 */ /* 0x000fe20000000f00 */
[----:B------:R-:W-:-:S02]  /*0b30*/  IMAD.MOV.U32 R56, RZ, RZ, R24 ;  /* 0x000000ffff387224 */ /* 0x000fc400078e0018 */
[--C-:B------:R-:W-:Y:S02]  /*0b40*/  IMAD.MOV.U32 R57, RZ, RZ, R25.reuse ;  /* 0x000000ffff397224 */ /* 0x100fe400078e0019 */
[--C-:B------:R-:W-:Y:S02]  /*0b50*/  IMAD.MOV.U32 R87, RZ, RZ, R25.reuse ;  /* 0x000000ffff577224 */ /* 0x100fe400078e0019 */
[--C-:B------:R-:W-:Y:S02]  /*0b60*/  IMAD.MOV.U32 R58, RZ, RZ, R24.reuse ;  /* 0x000000ffff3a7224 */ /* 0x100fe400078e0018 */
[--C-:B------:R-:W-:Y:S02]  /*0b70*/  IMAD.MOV.U32 R59, RZ, RZ, R25.reuse ;  /* 0x000000ffff3b7224 */ /* 0x100fe400078e0019 */
[----:B------:R-:W-:Y:S02]  /*0b80*/  IMAD.MOV.U32 R61, RZ, RZ, R25 ;  /* 0x000000ffff3d7224 */ /* 0x000fe400078e0019 */
        /* <DEDUP_REMOVED lines=19> */
[----:B----4-:R-:W-:-:S07]  /*0cc0*/  IMAD.MOV.U32 R91, RZ, RZ, R25 ;  /* 0x000000ffff5b7224 */ /* 0x010fce00078e0019 */
.L_x_85:
[----:B------:R-:W-:-:S06]  /*0cd0*/  IMAD.WIDE.U32 R82, R115, 0x4, R38 ;  /* 0x0000000473527825 */ /* 0x000fcc00078e0026 */
[----:B------:R-:W2:Y:S01]  /*0ce0*/  LDG.E.CONSTANT R82, desc[UR8][R82.64] ;  /* 0x0000000852527981 */ /* 0x000ea2000c1e9900 */
[C---:B------:R-:W-:Y:S01]  /*0cf0*/  ISETP.GE.U32.AND P1, PT, R115.reuse, R13, PT ;  /* 0x0000000d7300720c */ /* 0x040fe20003f26070 */
[----:B------:R-:W-:Y:S01]  /*0d00*/  UMOV UR12, 0x2de00d1b ;  /* 0x2de00d1b000c7882 */ /* 0x000fe20000000000 */
[----:B------:R-:W-:Y:S01]  /*0d10*/  ISETP.GE.U32.AND P0, PT, R115, R14, PT ;  /* 0x0000000e7300720c */ /* 0x000fe20003f06070 */
[----:B------:R-:W-:Y:S01]  /*0d20*/  UMOV UR13, 0x3fb8a090 ;  /* 0x3fb8a090000d7882 */ /* 0x000fe20000000000 */
[----:B------:R-:W-:Y:S01]  /*0d30*/  UMOV UR14, 0xfd21ff2e ;  /* 0xfd21ff2e000e7882 */ /* 0x000fe20000000000 */
[----:B------:R-:W-:Y:S01]  /*0d40*/  UMOV UR15, 0x3fe275f6 ;  /* 0x3fe275f6000f7882 */ /* 0x000fe20000000000 */
[----:B------:R-:W-:Y:S01]  /*0d50*/  UMOV UR16, 0xfd21ff2e ;  /* 0xfd21ff2e00107882 */ /* 0x000fe20000000000 */
[----:B------:R-:W-:Y:S01]  /*0d60*/  UMOV UR17, 0x3fe275f6 ;  /* 0x3fe275f600117882 */ /* 0x000fe20000000000 */
[----:B------:R-:W-:Y:S01]  /*0d70*/  UMOV UR10, 0x9999999a ;  /* 0x9999999a000a7882 */ /* 0x000fe20000000000 */
[----:B------:R-:W-:Y:S01]  /*0d80*/  UMOV UR11, 0x3fb99999 ;  /* 0x3fb99999000b7882 */ /* 0x000fe20000000000 */
[----:B------:R-:W-:Y:S01]  /*0d90*/  DMUL R100, R76, -UR12 ;  /* 0x8000000c4c647c28 */ /* 0x000fe20008000000 */
[----:B------:R-:W-:Y:S01]  /*0da0*/  BSSY.RECONVERGENT B2, `(.L_x_65) ;  /* 0x00000c7000027945 */ /* 0x000fe20003800200 */
[----:B------:R-:W-:-:S06]  /*0db0*/  DMUL R86, R86, -UR12 ;  /* 0x8000000c56567c28 */ /* 0x000fcc0008000000 */
[----:B------:R-:W-:Y:S02]  /*0dc0*/  DFMA R100, R70, -UR14, R100 ;  /* 0x8000000e46647c2b */ /* 0x000fe40008000064 */
[----:B------:R-:W-:-:S06]  /*0dd0*/  DFMA R86, R54, -UR14, R86 ;  /* 0x8000000e36567c2b */ /* 0x000fcc0008000056 */
[----:B------:R-:W-:Y:S02]  /*0de0*/  DFMA R100, R62, UR16, R100 ;  /* 0x000000103e647c2b */ /* 0x000fe40008000064 */
[----:B------:R-:W-:Y:S01]  /*0df0*/  DFMA R86, R50, UR16, R86 ;  /* 0x0000001032567c2b */ /* 0x000fe20008000056 */
[----:B--2---:R0:W1:Y:S02]  /*0e00*/  F2F.F64.F32 R94, R82 ;  /* 0x00000052005e7310 */ /* 0x0040640000201800 */
[----:B0-----:R-:W-:Y:S02]  /*0e10*/  DMUL R82, R88, -UR12 ;  /* 0x8000000c58527c28 */ /* 0x001fe40008000000 */
[----:B------:R-:W-:Y:S01]  /*0e20*/  DMUL R88, R90, -UR12 ;  /* 0x8000000c5a587c28 */ /* 0x000fe20008000000 */
[----:B------:R-:W-:Y:S01]  /*0e30*/  UMOV UR12, 0x9999999a ;  /* 0x9999999a000c7882 */ /* 0x000fe20000000000 */
[----:B------:R-:W-:Y:S01]  /*0e40*/  UMOV UR13, 0x3fc99999 ;  /* 0x3fc99999000d7882 */ /* 0x000fe20000000000 */
[----:B------:R-:W-:Y:S01]  /*0e50*/  IMAD.MOV.U32 R90, RZ, RZ, R80 ;  /* 0x000000ffff5a7224 */ /* 0x000fe200078e0050 */
[----:B------:R-:W-:Y:S01]  /*0e60*/  MOV R80, R78 ;  /* 0x0000004e00507202 */ /* 0x000fe20000000f00 */
[----:B------:R-:W-:Y:S01]  /*0e70*/  IMAD.MOV.U32 R91, RZ, RZ, R81 ;  /* 0x000000ffff5b7224 */ /* 0x000fe200078e0051 */
[C---:B-1----:R-:W-:Y:S01]  /*0e80*/  FSEL R92, R94.reuse, R92, !P1 ;  /* 0x0000005c5e5c7208 */ /* 0x042fe20004800000 */
[----:B------:R-:W-:Y:S01]  /*0e90*/  DFMA R82, R68, -UR14, R82 ;  /* 0x8000000e44527c2b */ /* 0x000fe20008000052 */
[C---:B------:R-:W-:Y:S01]  /*0ea0*/  FSEL R93, R95.reuse, R93, !P1 ;  /* 0x0000005d5f5d7208 */ /* 0x040fe20004800000 */
[----:B------:R-:W-:Y:S01]  /*0eb0*/  DFMA R88, R78, -UR14, R88 ;  /* 0x8000000e4e587c2b */ /* 0x000fe20008000058 */
[----:B------:R-:W-:Y:S01]  /*0ec0*/  FSEL R84, R94, R58, !P0 ;  /* 0x0000003a5e547208 */ /* 0x000fe20004000000 */
[----:B------:R-:W-:Y:S01]  /*0ed0*/  IMAD.MOV.U32 R81, RZ, RZ, R79 ;  /* 0x000000ffff517224 */ /* 0x000fe200078e004f */
[----:B------:R-:W-:Y:S01]  /*0ee0*/  FSEL R85, R95, R59, !P0 ;  /* 0x0000003b5f557208 */ /* 0x000fe20004000000 */
[----:B------:R-:W-:Y:S01]  /*0ef0*/  IMAD.MOV.U32 R79, RZ, RZ, R77 ;  /* 0x000000ffff4f7224 */ /* 0x000fe200078e004d */
[----:B------:R-:W-:Y:S01]  /*0f00*/  ISETP.GT.U32.AND P0, PT, R115, R6, PT ;  /* 0x000000067300720c */ /* 0x000fe20003f04070 */
[----:B------:R-:W-:Y:S01]  /*0f10*/  DFMA R98, R60, UR16, R82 ;  /* 0x000000103c627c2b */ /* 0x000fe20008000052 */
[----:B------:R-:W-:Y:S01]  /*0f20*/  MOV R78, R76 ;  /* 0x0000004c004e7202 */ /* 0x000fe20000000f00 */
[----:B------:R-:W-:Y:S01]  /*0f30*/  IMAD.MOV.U32 R83, RZ, RZ, 0x3fe147ae ;  /* 0x3fe147aeff537424 */ /* 0x000fe200078e00ff */
[----:B------:R-:W-:Y:S01]  /*0f40*/  DFMA R84, R84, 2, R92 ;  /* 0x400000005454782b */ /* 0x000fe2000000005c */
[----:B------:R-:W-:Y:S01]  /*0f50*/  MOV R82, 0x147ae148 ;  /* 0x147ae14800527802 */ /* 0x000fe20000000f00 */
[----:B------:R-:W-:Y:S01]  /*0f60*/  DFMA R88, R74, UR16, R88 ;  /* 0x000000104a587c2b */ /* 0x000fe20008000058 */
[----:B------:R-:W-:Y:S01]  /*0f70*/  FSEL R92, R42, R94, P0 ;  /* 0x0000005e2a5c7208 */ /* 0x000fe20000000000 */
[----:B------:R-:W-:Y:S01]  /*0f80*/  IMAD.MOV.U32 R76, RZ, RZ, R74 ;  /* 0x000000ffff4c7224 */ /* 0x000fe200078e004a */
[----:B------:R-:W-:Y:S01]  /*0f90*/  FSEL R93, R43, R95, P0 ;  /* 0x0000005f2b5d7208 */ /* 0x000fe20000000000 */
[----:B------:R-:W-:-:S02]  /*0fa0*/  IMAD.MOV.U32 R77, RZ, RZ, R75 ;  /* 0x000000ffff4d7224 */ /* 0x000fc400078e004b */
[----:B------:R-:W-:Y:S01]  /*0fb0*/  IMAD.MOV.U32 R74, RZ, RZ, R70 ;  /* 0x000000ffff4a7224 */ /* 0x000fe200078e0046 */
[----:B------:R-:W-:Y:S01]  /*0fc0*/  MOV R70, R66 ;  /* 0x0000004200467202 */ /* 0x000fe20000000f00 */
[----:B------:R-:W-:Y:S01]  /*0fd0*/  IMAD.MOV.U32 R75, RZ, RZ, R71 ;  /* 0x000000ffff4b7224 */ /* 0x000fe200078e0047 */
[----:B------:R-:W-:Y:S01]  /*0fe0*/  DFMA R84, R92, 3, R84 ;  /* 0x400800005c54782b */ /* 0x000fe20000000054 */
[----:B------:R-:W-:Y:S01]  /*0ff0*/  IMAD.MOV.U32 R71, RZ, RZ, R67 ;  /* 0x000000ffff477224 */ /* 0x000fe200078e0043 */
[----:B------:R-:W-:Y:S01]  /*1000*/  MOV R92, R58 ;  /* 0x0000003a005c7202 */ /* 0x000fe20000000f00 */
[----:B------:R-:W-:Y:S02]  /*1010*/  IMAD.MOV.U32 R93, RZ, RZ, R59 ;  /* 0x000000ffff5d7224 */ /* 0x000fe400078e003b */
[----:B------:R-:W-:Y:S02]  /*1020*/  IMAD.MOV.U32 R58, RZ, RZ, R42 ;  /* 0x000000ffff3a7224 */ /* 0x000fe400078e002a */
[----:B------:R-:W-:Y:S01]  /*1030*/  IMAD.MOV.U32 R59, RZ, RZ, R43 ;  /* 0x000000ffff3b7224 */ /* 0x000fe200078e002b */
[----:B------:R-:W-:Y:S01]  /*1040*/  DFMA R84, R94, 4, R84 ;  /* 0x401000005e54782b */ /* 0x000fe20000000054 */
[----:B------:R-:W-:-:S02]  /*1050*/  IMAD.MOV.U32 R42, RZ, RZ, R94 ;  /* 0x000000ffff2a7224 */ /* 0x000fc400078e005e */
[----:B------:R-:W-:-:S05]  /*1060*/  IMAD.MOV.U32 R43, RZ, RZ, R95 ;  /* 0x000000ffff2b7224 */ /* 0x000fca00078e005f */
[----:B------:R-:W-:Y:S01]  /*1070*/  DMUL R96, R84, UR10 ;  /* 0x0000000a54607c28 */ /* 0x000fe20008000000 */
[----:B------:R-:W-:Y:S01]  /*1080*/  UMOV UR10, 0x33333333 ;  /* 0x33333333000a7882 */ /* 0x000fe20000000000 */
[----:B------:R-:W-:Y:S02]  /*1090*/  UMOV UR11, 0x3fb33333 ;  /* 0x3fb33333000b7882 */ /* 0x000fe40000000000 */
[----:B------:R-:W-:Y:S01]  /*10a0*/  DFMA R84, R36, UR10, R82 ;  /* 0x0000000a24547c2b */ /* 0x000fe20008000052 */
[----:B------:R-:W-:Y:S01]  /*10b0*/  UMOV UR10, 0x2de00d1b ;  /* 0x2de00d1b000a7882 */ /* 0x000fe20000000000 */
[----:B------:R-:W-:Y:S02]  /*10c0*/  UMOV UR11, 0x3fb8a090 ;  /* 0x3fb8a090000b7882 */ /* 0x000fe40000000000 */
[----:B------:R-:W-:Y:S02]  /*10d0*/  DFMA R98, R96, UR10, R98 ;  /* 0x0000000a60627c2b */ /* 0x000fe40008000062 */
[----:B------:R-:W-:-:S06]  /*10e0*/  DFMA R88, R66, UR10, R88 ;  /* 0x0000000a42587c2b */ /* 0x000fcc0008000058 */
[----:B------:R-:W-:-:S08]  /*10f0*/  DMUL R98, R84, R98 ;  /* 0x0000006254627228 */ /* 0x000fd00000000000 */
[----:B------:R-:W-:-:S08]  /*1100*/  DFMA R100, R98, UR10, R100 ;  /* 0x0000000a62647c2b */ /* 0x000fd00008000064 */
[----:B------:R-:W-:-:S08]  /*1110*/  DMUL R100, R84, R100 ;  /* 0x0000006454647228 */ /* 0x000fd00000000000 */
[----:B------:R-:W-:Y:S01]  /*1120*/  DFMA R86, R100, UR10, R86 ;  /* 0x0000000a64567c2b */ /* 0x000fe20008000056 */
[----:B------:R-:W-:Y:S01]  /*1130*/  UMOV UR10, 0x9999999a ;  /* 0x9999999a000a7882 */ /* 0x000fe20000000000 */
[----:B------:R-:W-:Y:S01]  /*1140*/  UMOV UR11, 0x3fe99999 ;  /* 0x3fe99999000b7882 */ /* 0x000fe20000000000 */
[----:B------:R-:W-:Y:S02]  /*1150*/  DFMA R88, R84, R88, R100 ;  /* 0x000000585458722b */ /* 0x000fe40000000064 */
[----:B------:R-:W-:Y:S02]  /*1160*/  DMUL R82, R104, UR10 ;  /* 0x0000000a68527c28 */ /* 0x000fe40008000000 */
[----:B------:R-:W-:Y:S02]  /*1170*/  DMUL R32, R32, UR10 ;  /* 0x0000000a20207c28 */ /* 0x000fe40008000000 */
[----:B------:R-:W-:Y:S02]  /*1180*/  DFMA R84, -R84, R86, R66 ;  /* 0x000000565454722b */ /* 0x000fe40000000142 */
[----:B------:R-:W-:Y:S01]  /*1190*/  DMUL R86, R102, UR10 ;  /* 0x0000000a66567c28 */ /* 0x000fe20008000000 */
[----:B------:R-:W-:Y:S01]  /*11a0*/  IMAD.MOV.U32 R66, RZ, RZ, R62 ;  /* 0x000000ffff427224 */ /* 0x000fe200078e003e */
[----:B------:R-:W-:Y:S01]  /*11b0*/  DFMA R82, R88, UR12, R82 ;  /* 0x0000000c58527c2b */ /* 0x000fe20008000052 */
[----:B------:R-:W-:Y:S01]  /*11c0*/  IMAD.MOV.U32 R67, RZ, RZ, R63 ;  /* 0x000000ffff437224 */ /* 0x000fe200078e003f */
[----:B------:R-:W-:Y:S01]  /*11d0*/  DMUL R34, R34, UR10 ;  /* 0x0000000a22227c28 */ /* 0x000fe20008000000 */
[----:B------:R-:W-:Y:S01]  /*11e0*/  MOV R62, R46 ;  /* 0x0000002e003e7202 */ /* 0x000fe20000000f00 */
[----:B------:R-:W-:-:S02]  /*11f0*/  IMAD.MOV.U32 R63, RZ, RZ, R47 ;  /* 0x000000ffff3f7224 */ /* 0x000fc400078e002f */
[----:B------:R-:W-:Y:S01]  /*1200*/  DFMA R84, R84, UR12, R86 ;  /* 0x0000000c54547c2b */ /* 0x000fe20008000056 */
[----:B------:R-:W-:Y:S01]  /*1210*/  IMAD.MOV.U32 R46, RZ, RZ, R98 ;  /* 0x000000ffff2e7224 */ /* 0x000fe200078e0062 */
[----:B------:R-:W-:Y:S01]  /*1220*/  DMUL R86, R82, R102 ;  /* 0x0000006652567228 */ /* 0x000fe20000000000 */
[----:B------:R-:W-:-:S05]  /*1230*/  IMAD.MOV.U32 R47, RZ, RZ, R99 ;  /* 0x000000ffff2f7224 */ /* 0x000fca00078e0063 */
[C---:B------:R-:W-:Y:S02]  /*1240*/  DMUL R88, R84.reuse, R102 ;  /* 0x0000006654587228 */ /* 0x040fe40000000000 */
[----:B------:R-:W-:Y:S01]  /*1250*/  DFMA R86, R84, R104, -R86 ;  /* 0x000000685456722b */ /* 0x000fe20000000856 */
[----:B------:R-:W-:Y:S02]  /*1260*/  IMAD.MOV.U32 R102, RZ, RZ, R36 ;  /* 0x000000ffff667224 */ /* 0x000fe400078e0024 */
[----:B------:R-:W-:-:S03]  /*1270*/  IMAD.MOV.U32 R103, RZ, RZ, R37 ;  /* 0x000000ffff677224 */ /* 0x000fc600078e0025 */
[----:B------:R-:W-:Y:S02]  /*1280*/  DFMA R88, R82, R104, R88 ;  /* 0x000000685258722b */ /* 0x000fe40000000058 */
[----:B------:R-:W-:Y:S01]  /*1290*/  DFMA R32, R86, UR12, R32 ;  /* 0x0000000c56207c2b */ /* 0x000fe20008000020 */
[----:B------:R-:W-:Y:S01]  /*12a0*/  IMAD.MOV.U32 R86, RZ, RZ, R56 ;  /* 0x000000ffff567224 */ /* 0x000fe200078e0038 */
[----:B------:R-:W-:Y:S01]  /*12b0*/  MOV R56, R54 ;  /* 0x0000003600387202 */ /* 0x000fe20000000f00 */
[----:B------:R-:W-:-:S03]  /*12c0*/  IMAD.MOV.U32 R87, RZ, RZ, R57 ;  /* 0x000000ffff577224 */ /* 0x000fc600078e0039 */
[----:B------:R-:W-:Y:S01]  /*12d0*/  DFMA R34, R88, UR12, R34 ;  /* 0x0000000c58227c2b */ /* 0x000fe20008000022 */
[----:B------:R-:W-:Y:S01]  /*12e0*/  IMAD.MOV.U32 R57, RZ, RZ, R55 ;  /* 0x000000ffff397224 */ /* 0x000fe200078e0037 */
[----:B------:R-:W-:Y:S01]  /*12f0*/  DSETP.NEU.AND P0, PT, R32, RZ, PT ;  /* 0x000000ff2000722a */ /* 0x000fe20003f0d000 */
[----:B------:R-:W-:Y:S01]  /*1300*/  MOV R88, R72 ;  /* 0x0000004800587202 */ /* 0x000fe20000000f00 */
[----:B------:R-:W-:Y:S02]  /*1310*/  IMAD.MOV.U32 R89, RZ, RZ, R73 ;  /* 0x000000ffff597224 */ /* 0x000fe400078e0049 */
[----:B------:R-:W-:Y:S02]  /*1320*/  IMAD.MOV.U32 R72, RZ, RZ, R68 ;  /* 0x000000ffff487224 */ /* 0x000fe400078e0044 */
[----:B------:R-:W-:Y:S01]  /*1330*/  DSETP.EQ.OR P0, PT, R34, RZ, !P0 ;  /* 0x000000ff2200722a */ /* 0x000fe20004702400 */
[----:B------:R-:W-:Y:S02]  /*1340*/  IMAD.MOV.U32 R73, RZ, RZ, R69 ;  /* 0x000000ffff497224 */ /* 0x000fe400078e0045 */
        /* <DEDUP_REMOVED lines=10> */
[----:B------:R-:W-:-:S02]  /*13f0*/  IMAD.MOV.U32 R53, RZ, RZ, R51 ;  /* 0x000000ffff357224 */ /* 0x000fc400078e0033 */
[----:B------:R-:W-:Y:S02]  /*1400*/  IMAD.MOV.U32 R61, RZ, RZ, R45 ;  /* 0x000000ffff3d7224 */ /* 0x000fe400078e002d */
[----:B------:R-:W-:Y:S02]  /*1410*/  IMAD.MOV.U32 R51, RZ, RZ, R49 ;  /* 0x000000ffff337224 */ /* 0x000fe400078e0031 */
[----:B------:R-:W-:Y:S02]  /*1420*/  IMAD.MOV.U32 R44, RZ, RZ, R96 ;  /* 0x000000ffff2c7224 */ /* 0x000fe400078e0060 */
[----:B------:R-:W-:Y:S02]  /*1430*/  IMAD.MOV.U32 R45, RZ, RZ, R97 ;  /* 0x000000ffff2d7224 */ /* 0x000fe400078e0061 */
[----:B------:R-:W-:Y:S01]  /*1440*/  IMAD.MOV.U32 R49, RZ, RZ, R101 ;  /* 0x000000ffff317224 */ /* 0x000fe200078e0065 */
[----:B------:R-:W-:Y:S06]  /*1450*/  @P0 BRA `(.L_x_66) ;  /* 0x00000004006c0947 */ /* 0x000fec0003800000 */
        /* <DEDUP_REMOVED lines=18> */
[----:B------:R-:W-:Y:S01]  /*1580*/  MOV R2, 0x15b0 ;  /* 0x000015b000027802 */ /* 0x000fe20000000f00 */
[----:B------:R-:W-:-:S07]  /*1590*/  IMAD.MOV.U32 R98, RZ, RZ, R34 ;  /* 0x000000ffff627224 */ /* 0x000fce00078e0022 */
[----:B------:R-:W-:Y:S05]  /*15a0*/  CALL.REL.NOINC `($__internal_3_$__cuda_sm20_div_rn_f64_full) ;  /* 0x0000004000b07944 */ /* 0x000fea0003c00000 */
.L_x_68:
[----:B------:R-:W-:Y:S05]  /*15b0*/  BSYNC.RECONVERGENT B3 ;  /* 0x0000000000037941 */ /* 0x000fea0003800200 */
.L_x_67:
[----:B------:R-:W-:Y:S01]  /*15c0*/  DSETP.GTU.AND P0, PT, |R104|, 1, PT ;  /* 0x3ff000006800742a */ /* 0x000fe20003f0c200 */
[----:B------:R-:W-:-:S13]  /*15d0*/  BSSY.RECONVERGENT B3, `(.L_x_69) ;  /* 0x000002c000037945 */ /* 0x000fda0003800200 */
[----:B------:R-:W-:Y:S01]  /*15e0*/  @!P0 IMAD.MOV.U32 R96, RZ, RZ, 0x6bb98c7e ;  /* 0x6bb98c7eff608424 */ /* 0x000fe200078e00ff */
[----:B------:R-:W-:Y:S01]  /*15f0*/  @!P0 MOV R99, 0x3fcf5254 ;  /* 0x3fcf525400638802 */ /* 0x000fe20000000f00 */
[----:B------:R-:W-:Y:S01]  /*1600*/  @!P0 IMAD.MOV.U32 R97, RZ, RZ, 0x3fb0f909 ;  /* 0x3fb0f909ff618424 */ /* 0x000fe200078e00ff */
[----:B------:R-:W-:Y:S01]  /*1610*/  @!P0 DADD R94, |R104|, -1 ;  /* 0xbff00000685e8429 */ /* 0x000fe20000000200 */
[----:B------:R-:W-:-:S06]  /*1620*/  @!P0 IMAD.MOV.U32 R98, RZ, RZ, 0x60aa64c3 ;  /* 0x60aa64c3ff628424 */ /* 0x000fcc00078e00ff */
[----:B------:R-:W-:Y:S01]  /*1630*/  @!P0 DFMA R96, |R104|, R96, R98 ;  /* 0x000000606860822b */ /* 0x000fe20000000262 */
[----:B------:R-:W-:Y:S02]  /*1640*/  @!P0 IMAD.MOV.U32 R98, RZ, RZ, 0x54442d18 ;  /* 0x54442d18ff628424 */ /* 0x000fe400078e00ff */
[----:B------:R-:W-:-:S05]  /*1650*/  @!P0 IMAD.MOV.U32 R99, RZ, RZ, 0x3fe921fb ;  /* 0x3fe921fbff638424 */ /* 0x000fca00078e00ff */
[----:B------:R-:W-:-:S08]  /*1660*/  @!P0 DFMA R94, R94, R104, R96 ;  /* 0x000000685e5e822b */ /* 0x000fd00000000060 */
        /* <DEDUP_REMOVED lines=15> */
[----:B------:R-:W-:Y:S01]  /*1760*/  MOV R2, 0x1790 ;  /* 0x0000179000027802 */ /* 0x000fe20000000f00 */
[----:B------:R-:W-:-:S07]  /*1770*/  VIADD R0, R0, 0xfff00000 ;  /* 0xfff0000000007836 */ /* 0x000fce0000000000 */
[----:B------:R-:W-:Y:S05]  /*1780*/  CALL.REL.NOINC `($__internal_2_$__cuda_sm20_dblrcp_rn_slowpath_v3) ;  /* 0x0000003c00947944 */ /* 0x000fea0003c00000 */
.L_x_72:
[----:B------:R-:W-:Y:S05]  /*1790*/  BSYNC.RECONVERGENT B4 ;  /* 0x0000000000047941 */ /* 0x000fea0003800200 */
.L_x_71:
[----:B------:R-:W-:Y:S01]  /*17a0*/  IMAD.MOV.U32 R98, RZ, RZ, 0x60aa64c3 ;  /* 0x60aa64c3ff627424 */ /* 0x000fe200078e00ff */
[----:B------:R-:W-:Y:S01]  /*17b0*/  MOV R99, 0x3fcf5254 ;  /* 0x3fcf525400637802 */ /* 0x000fe20000000f00 */
[----:B------:R-:W-:Y:S01]  /*17c0*/  UMOV UR10, 0x6bb98c7e ;  /* 0x6bb98c7e000a7882 */ /* 0x000fe20000000000 */
[----:B------:R-:W-:Y:S01]  /*17d0*/  UMOV UR11, 0x3fb0f909 ;  /* 0x3fb0f909000b7882 */ /* 0x000fe20000000000 */
[----:B------:R-:W-:Y:S02]  /*17e0*/  DADD R94, |R96|, -1 ;  /* 0xbff00000605e7429 */ /* 0x000fe40000000200 */
[----:B------:R-:W-:Y:S02]  /*17f0*/  DSETP.GT.AND P0, PT, R104, RZ, PT ;  /* 0x000000ff6800722a */ /* 0x000fe40003f04000 */
[----:B------:R-:W-:Y:S01]  /*1800*/  DFMA R98, |R96|, UR10, R98 ;  /* 0x0000000a60627c2b */ /* 0x000fe20008000262 */
[----:B------:R-:W-:Y:S01]  /*1810*/  UMOV UR10, 0x54442d18 ;  /* 0x54442d18000a7882 */ /* 0x000fe20000000000 */
[----:B------:R-:W-:-:S06]  /*1820*/  UMOV UR11, 0x3fe921fb ;  /* 0x3fe921fb000b7882 */ /* 0x000fcc0000000000 */
[----:B------:R-:W-:Y:S01]  /*1830*/  DFMA R94, R94, R96, R98 ;  /* 0x000000605e5e722b */ /* 0x000fe20000000062 */
[----:B------:R-:W-:-:S05]  /*1840*/  IMAD.MOV.U32 R98, RZ, RZ, 0x3ff921fb ;  /* 0x3ff921fbff627424 */ /* 0x000fca00078e00ff */
[----:B------:R-:W-:Y:S02]  /*1850*/  FSEL R99, R98, -1.9463495016098022461, P0 ;  /* 0xbff921fb62637808 */ /* 0x000fe40000000000 */
[----:B------:R-:W-:Y:S01]  /*1860*/  DFMA R94, R96, UR10, R94 ;  /* 0x0000000a605e7c2b */ /* 0x000fe2000800005e */
[----:B------:R-:W-:-:S07]  /*1870*/  IMAD.MOV.U32 R98, RZ, RZ, 0x54442d18 ;  /* 0x54442d18ff627424 */ /* 0x000fce00078e00ff */
[----:B------:R-:W-:-:S11]  /*1880*/  DADD R98, -R94, R98 ;  /* 0x000000005e627229 */ /* 0x000fd60000000162 */
.L_x_70:
[----:B------:R-:W-:Y:S05]  /*1890*/  BSYNC.RECONVERGENT B3 ;  /* 0x0000000000037941 */ /* 0x000fea0003800200 */
.L_x_69:
        /* <DEDUP_REMOVED lines=16> */
[----:B------:R-:W-:Y:S01]  /*19a0*/  MOV R100, 0x54442d18 ;  /* 0x54442d1800647802 */ /* 0x000fe20000000f00 */
[----:B------:R-:W-:Y:S01]  /*19b0*/  IMAD.MOV.U32 R101, RZ, RZ, 0x401921fb ;  /* 0x401921fbff657424 */ /* 0x000fe200078e00ff */
[----:B------:R-:W-:-:S07]  /*19c0*/  MOV R2, 0x19e0 ;  /* 0x000019e000027802 */ /* 0x000fce0000000f00 */
[----:B------:R-:W-:Y:S05]  /*19d0*/  CALL.REL.NOINC `($__internal_3_$__cuda_sm20_div_rn_f64_full) ;  /* 0x0000003c00a47944 */ /* 0x000fea0003c00000 */
.L_x_74:
[----:B------:R-:W-:Y:S05]  /*19e0*/  BSYNC.RECONVERGENT B3 ;  /* 0x0000000000037941 */ /* 0x000fea0003800200 */
.L_x_73:
[----:B------:R-:W-:Y:S02]  /*19f0*/  IMAD.MOV.U32 R102, RZ, RZ, R104 ;  /* 0x000000ffff667224 */ /* 0x000fe400078e0068 */
[----:B------:R-:W-:-:S07]  /*1a00*/  IMAD.MOV.U32 R103, RZ, RZ, R105 ;  /* 0x000000ffff677224 */ /* 0x000fce00078e0069 */
.L_x_66:
[----:B------:R-:W-:Y:S05]  /*1a10*/  BSYNC.RECONVERGENT B2 ;  /* 0x0000000000027941 */ /* 0x000fea0003800200 */
.L_x_65:
[C---:B------:R-:W-:Y:S01]  /*1a20*/  DMUL R94, R36.reuse, 1.5 ;  /* 0x3ff80000245e7828 */ /* 0x040fe20000000000 */
[----:B------:R-:W-:Y:S01]  /*1a30*/  UMOV UR10, 0xd70a3d71 ;  /* 0xd70a3d71000a7882 */ /* 0x000fe20000000000 */
[----:B------:R-:W-:Y:S01]  /*1a40*/  UMOV UR11, 0x3fe570a3 ;  /* 0x3fe570a3000b7882 */ /* 0x000fe20000000000 */
[----:B------:R-:W-:Y:S01]  /*1a50*/  BSSY.RECONVERGENT B2, `(.L_x_75) ;  /* 0x000005e000027945 */ /* 0x000fe20003800200 */
[----:B------:R-:W-:Y:S01]  /*1a60*/  DMUL R96, R36, UR10 ;  /* 0x0000000a24607c28 */ /* 0x000fe20008000000 */
[----:B------:R-:W-:Y:S01]  /*1a70*/  UMOV UR10, 0x9999999a ;  /* 0x9999999a000a7882 */ /* 0x000fe20000000000 */
[----:B------:R-:W-:Y:S02]  /*1a80*/  UMOV UR11, 0x3fe99999 ;  /* 0x3fe99999000b7882 */ /* 0x000fe40000000000 */
[----:B------:R-:W-:Y:S02]  /*1a90*/  DSETP.GT.AND P0, PT, R102, R94, PT ;  /* 0x0000005e6600722a */ /* 0x000fe40003f04000 */
[----:B------:R-:W-:Y:S01]  /*1aa0*/  DMUL R36, R36, UR10 ;  /* 0x0000000a24247c28 */ /* 0x000fe20008000000 */
[----:B------:R-:W-:-:S03]  /*1ab0*/  UMOV UR11, 0x3fc99999 ;  /* 0x3fc99999000b7882 */ /* 0x000fc60000000000 */
[----:B------:R-:W-:Y:S02]  /*1ac0*/  FSEL R94, R94, R102, P0 ;  /* 0x000000665e5e7208 */ /* 0x000fe40000000000 */
[----:B------:R-:W-:-:S06]  /*1ad0*/  FSEL R95, R95, R103, P0 ;  /* 0x000000675f5f7208 */ /* 0x000fcc0000000000 */
        /* <DEDUP_REMOVED lines=10> */
[----:B------:R-:W-:Y:S01]  /*1b80*/  DFMA R36, R94, UR10, R36 ;  /* 0x0000000a5e247c2b */ /* 0x000fe20008000024 */
[----:B------:R-:W-:Y:S01]  /*1b90*/  MOV R94, R30 ;  /* 0x0000001e005e7202 */ /* 0x000fe20000000f00 */
[----:B------:R-:W-:-:S07]  /*1ba0*/  IMAD.MOV.U32 R95, RZ, RZ, R31 ;  /* 0x000000ffff5f7224 */ /* 0x000fce00078e001f */
[----:B------:R-:W-:Y:S05]  /*1bb0*/  @!P0 BRA `(.L_x_76) ;  /* 0x00000004001c8947 */ /* 0x000fea0003800000 */
[----:B------:R-:W0:Y:S01]  /*1bc0*/  MUFU.RCP64H R95, R71 ;  /* 0x00000047005f7308 */ /* 0x000e220000001800 */
[----:B------:R-:W-:Y:S01]  /*1bd0*/  IMAD.MOV.U32 R94, RZ, RZ, 0x1 ;  /* 0x00000001ff5e7424 */ /* 0x000fe200078e00ff */
[----:B------:R-:W-:Y:S01]  /*1be0*/  FSETP.GEU.AND P1, PT, |R49|, 6.5827683646048100446e-37, PT ;  /* 0x036000003100780b */ /* 0x000fe20003f2e200 */
[----:B------:R-:W-:Y:S04]  /*1bf0*/  BSSY.RECONVERGENT B3, `(.L_x_77) ;  /* 0x0000012000037945 */ /* 0x000fe80003800200 */
        /* <DEDUP_REMOVED lines=17> */
.L_x_78:
[----:B------:R-:W-:Y:S05]  /*1d10*/  BSYNC.RECONVERGENT B3 ;  /* 0x0000000000037941 */ /* 0x000fea0003800200 */
.L_x_77:
[----:B------:R-:W-:Y:S01]  /*1d20*/  DSETP.GTU.AND P0, PT, |R104|, 1, PT ;  /* 0x3ff000006800742a */ /* 0x000fe20003f0c200 */
[----:B------:R-:W-:-:S13]  /*1d30*/  BSSY.RECONVERGENT B3, `(.L_x_79) ;  /* 0x000002c000037945 */ /* 0x000fda0003800200 */
[----:B------:R-:W-:Y:S01]  /*1d40*/  @!P0 IMAD.MOV.U32 R96, RZ, RZ, 0x6bb98c7e ;  /* 0x6bb98c7eff608424 */ /* 0x000fe200078e00ff */
[----:B------:R-:W-:Y:S01]  /*1d50*/  @!P0 MOV R97, 0x3fb0f909 ;  /* 0x3fb0f90900618802 */ /* 0x000fe20000000f00 */
[----:B------:R-:W-:Y:S01]  /*1d60*/  @!P0 IMAD.MOV.U32 R98, RZ, RZ, 0x60aa64c3 ;  /* 0x60aa64c3ff628424 */ /* 0x000fe200078e00ff */
[----:B------:R-:W-:Y:S01]  /*1d70*/  @!P0 DADD R94, |R104|, -1 ;  /* 0xbff00000685e8429 */ /* 0x000fe20000000200 */
[----:B------:R-:W-:-:S06]  /*1d80*/  @!P0 IMAD.MOV.U32 R99, RZ, RZ, 0x3fcf5254 ;  /* 0x3fcf5254ff638424 */ /* 0x000fcc00078e00ff */
        /* <DEDUP_REMOVED lines=18> */
[----:B------:R-:W-:Y:S01]  /*1eb0*/  MOV R2, 0x1ef0 ;  /* 0x00001ef000027802 */ /* 0x000fe20000000f00 */
[----:B------:R-:W-:Y:S01]  /*1ec0*/  IMAD.MOV.U32 R95, RZ, RZ, R105 ;  /* 0x000000ffff5f7224 */ /* 0x000fe200078e0069 */
[----:B------:R-:W-:-:S07]  /*1ed0*/  IADD3 R0, PT, PT, R0, -0x100000, RZ ;  /* 0xfff0000000007810 */ /* 0x000fce0007ffe0ff */
[----:B------:R-:W-:Y:S05]  /*1ee0*/  CALL.REL.NOINC `($__internal_2_$__cuda_sm20_dblrcp_rn_slowpath_v3) ;  /* 0x0000003400bc7944 */ /* 0x000fea0003c00000 */
.L_x_82:
[----:B------:R-:W-:Y:S05]  /*1ef0*/  BSYNC.RECONVERGENT B4 ;  /* 0x0000000000047941 */ /* 0x000fea0003800200 */
.L_x_81:
[----:B------:R-:W-:Y:S01]  /*1f00*/  IMAD.MOV.U32 R98, RZ, RZ, 0x60aa64c3 ;  /* 0x60aa64c3ff627424 */ /* 0x000fe200078e00ff */
[----:B------:R-:W-:Y:S01]  /*1f10*/  UMOV UR10, 0x6bb98c7e ;  /* 0x6bb98c7e000a7882 */ /* 0x000fe20000000000 */
[----:B------:R-:W-:Y:S01]  /*1f20*/  IMAD.MOV.U32 R99, RZ, RZ, 0x3fcf5254 ;  /* 0x3fcf5254ff637424 */ /* 0x000fe200078e00ff */
[----:B------:R-:W-:Y:S01]  /*1f30*/  UMOV UR11, 0x3fb0f909 ;  /* 0x3fb0f909000b7882 */ /* 0x000fe20000000000 */
[----:B------:R-:W-:Y:S01]  /*1f40*/  DADD R94, |R96|, -1 ;  /* 0xbff00000605e7429 */ /* 0x000fe20000000200 */
[----:B------:R-:W-:Y:S01]  /*1f50*/  IMAD.MOV.U32 R0, RZ, RZ, 0x3ff921fb ;  /* 0x3ff921fbff007424 */ /* 0x000fe200078e00ff */
[----:B------:R-:W-:Y:S02]  /*1f60*/  DSETP.GT.AND P0, PT, R104, RZ, PT ;  /* 0x000000ff6800722a */ /* 0x000fe40003f04000 */
[----:B------:R-:W-:Y:S01]  /*1f70*/  DFMA R98, |R96|, UR10, R98 ;  /* 0x0000000a60627c2b */ /* 0x000fe20008000262 */
[----:B------:R-:W-:Y:S01]  /*1f80*/  UMOV UR10, 0x54442d18 ;  /* 0x54442d18000a7882 */ /* 0x000fe20000000000 */
[----:B------:R-:W-:-:S06]  /*1f90*/  UMOV UR11, 0x3fe921fb ;  /* 0x3fe921fb000b7882 */ /* 0x000fcc0000000000 */
[----:B------:R-:W-:-:S08]  /*1fa0*/  DFMA R94, R94, R96, R98 ;  /* 0x000000605e5e722b */ /* 0x000fd00000000062 */
[----:B------:R-:W-:Y:S01]  /*1fb0*/  DFMA R94, R96, UR10, R94 ;  /* 0x0000000a605e7c2b */ /* 0x000fe2000800005e */
[----:B------:R-:W-:Y:S02]  /*1fc0*/  FSEL R97, R0, -1.9463495016098022461, P0 ;  /* 0xbff921fb00617808 */ /* 0x000fe40000000000 */
[----:B------:R-:W-:-:S06]  /*1fd0*/  MOV R96, 0x54442d18 ;  /* 0x54442d1800607802 */ /* 0x000fcc0000000f00 */
[----:B------:R-:W-:-:S11]  /*1fe0*/  DADD R94, -R94, R96 ;  /* 0x000000005e5e7229 */ /* 0x000fd60000000160 */
.L_x_80:
[----:B------:R-:W-:Y:S05]  /*1ff0*/  BSYNC.RECONVERGENT B3 ;  /* 0x0000000000037941 */ /* 0x000fea0003800200 */
.L_x_79:
[----:B------:R-:W-:Y:S01]  /*2000*/  UMOV UR10, 0x1a63c1f8 ;  /* 0x1a63c1f8000a7882 */ /* 0x000fe20000000000 */
[----:B------:R-:W-:Y:S02]  /*2010*/  UMOV UR11, 0x404ca5dc ;  /* 0x404ca5dc000b7882 */ /* 0x000fe40000000000 */
[----:B------:R-:W-:-:S11]  /*2020*/  DMUL R94, R94, UR10 ;  /* 0x0000000a5e5e7c28 */ /* 0x000fd60008000000 */
.L_x_76:
[----:B------:R-:W-:Y:S05]  /*2030*/  BSYNC.RECONVERGENT B2 ;  /* 0x0000000000027941 */ /* 0x000fea0003800200 */
.L_x_75:
        /* <DEDUP_REMOVED lines=20> */
[----:B------:R-:W-:Y:S01]  /*2180*/  MOV R2, 0x21b0 ;  /* 0x000021b000027802 */ /* 0x000fe20000000f00 */
[----:B------:R-:W-:-:S07]  /*2190*/  IMAD.MOV.U32 R101, RZ, RZ, R23 ;  /* 0x000000ffff657224 */ /* 0x000fce00078e0017 */
[----:B------:R-:W-:Y:S05]  /*21a0*/  CALL.REL.NOINC `($__internal_3_$__cuda_sm20_div_rn_f64_full) ;  /* 0x0000003400b07944 */ /* 0x000fea0003c00000 */
.L_x_84:
[----:B------:R-:W-:Y:S05]  /*21b0*/  BSYNC.RECONVERGENT B2 ;  /* 0x0000000000027941 */ /* 0x000fea0003800200 */
.L_x_83:
[C---:B------:R-:W-:Y:S01]  /*21c0*/  DSETP.GT.AND P0, PT, R104.reuse, R28, PT ;  /* 0x0000001c6800722a */ /* 0x040fe20003f04000 */
[----:B------:R-:W-:Y:S01]  /*21d0*/  IMAD.MOV.U32 R102, RZ, RZ, R84 ;  /* 0x000000ffff667224 */ /* 0x000fe200078e0054 */
[----:B------:R-:W-:Y:S01]  /*21e0*/  DSETP.GEU.AND P1, PT, R104, R26, PT ;  /* 0x0000001a6800722a */ /* 0x000fe20003f2e000 */
[----:B------:R-:W-:-:S03]  /*21f0*/  IMAD.MOV.U32 R103, RZ, RZ, R85 ;  /* 0x000000ffff677224 */ /* 0x000fc600078e0055 */
[----:B------:R-:W-:Y:S01]  /*2200*/  FSEL R97, R28, R104, P0 ;  /* 0x000000681c617208 */ /* 0x000fe20000000000 */
[----:B------:R-:W-:Y:S01]  /*2210*/  IMAD.MOV.U32 R104, RZ, RZ, R82 ;  /* 0x000000ffff687224 */ /* 0x000fe200078e0052 */
[----:B------:R-:W-:Y:S02]  /*2220*/  FSEL R105, R29, R105, P0 ;  /* 0x000000691d697208 */ /* 0x000fe40000000000 */
[----:B------:R-:W-:Y:S02]  /*2230*/  FSEL R96, R26, R97, !P1 ;  /* 0x000000611a607208 */ /* 0x000fe40004800000 */
[----:B------:R-:W-:Y:S02]  /*2240*/  FSEL R97, R27, R105, !P1 ;  /* 0x000000691b617208 */ /* 0x000fe40004800000 */
[----:B------:R-:W-:Y:S02]  /*2250*/  ISETP.GE.U32.AND P0, PT, R115, R7, PT ;  /* 0x000000077300720c */ /* 0x000fe40003f06070 */
[----:B------:R-:W-:-:S02]  /*2260*/  MOV R105, R83 ;  /* 0x0000005300697202 */ /* 0x000fc40000000f00 */
[C---:B------:R-:W-:Y:S02]  /*2270*/  DADD R98, -R96.reuse, 1 ;  /* 0x3ff0000060627429 */ /* 0x040fe40000000100 */
[----:B------:R-:W-:-:S06]  /*2280*/  DMUL R30, R96, 0.5 ;  /* 0x3fe00000601e7828 */ /* 0x000fcc0000000000 */
[----:B------:R-:W-:Y:S02]  /*2290*/  DMUL R98, R98, R40 ;  /* 0x0000002862627228 */ /* 0x000fe40000000000 */
[----:B------:R-:W-:-:S06]  /*22a0*/  DADD R100, -R30, 1 ;  /* 0x3ff000001e647429 */ /* 0x000fcc0000000100 */
[----:B------:R-:W-:Y:S02]  /*22b0*/  DFMA R40, R42, R96, R98 ;  /* 0x000000602a28722b */ /* 0x000fe40000000062 */
[----:B------:R-:W-:Y:S01]  /*22c0*/  DMUL R100, R100, R24 ;  /* 0x0000001864647228 */ /* 0x000fe20000000000 */
[----:B------:R-:W-:-:S03]  /*22d0*/  @P0 IMAD.WIDE.U32 R96, R115, 0x4, R18 ;  /* 0x0000000473600825 */ /* 0x000fc600078e0012 */
[----:B------:R-:W0:Y:S01]  /*22e0*/  @P0 F2F.F32.F64 R107, R40 ;  /* 0x00000028006b0310 */ /* 0x000e220000301000 */
[C---:B------:R-:W-:Y:S01]  /*22f0*/  @P0 IMAD.WIDE.U32 R98, R115.reuse, 0x4, R20 ;  /* 0x0000000473620825 */ /* 0x040fe200078e0014 */
[----:B------:R-:W-:Y:S02]  /*2300*/  IADD3 R115, PT, PT, R115, 0x1, RZ ;  /* 0x0000000173737810 */ /* 0x000fe40007ffe0ff */
[----:B------:R-:W-:Y:S01]  /*2310*/  DFMA R24, R40, R30, R100 ;  /* 0x0000001e2818722b */ /* 0x000fe20000000064 */
[----:B------:R-:W-:Y:S02]  /*2320*/  IMAD.MOV.U32 R30, RZ, RZ, R94 ;  /* 0x000000ffff1e7224 */ /* 0x000fe400078e005e */
[----:B------:R-:W-:-:S03]  /*2330*/  IMAD.MOV.U32 R31, RZ, RZ, R95 ;  /* 0x000000ffff1f7224 */ /* 0x000fc600078e005f */
[----:B------:R-:W1:Y:S01]  /*2340*/  @P0 F2F.F32.F64 R101, R24 ;  /* 0x0000001800650310 */ /* 0x000e620000301000 */
[----:B0-----:R0:W-:Y:S04]  /*2350*/  @P0 STG.E desc[UR8][R96.64], R107 ;  /* 0x0000006b60000986 */ /* 0x0011e8000c101908 */
[----:B-1----:R0:W-:Y:S01]  /*2360*/  @P0 STG.E desc[UR8][R98.64], R101 ;  /* 0x0000006562000986 */ /* 0x0021e2000c101908 */
[----:B------:R-:W-:-:S13]  /*2370*/  ISETP.GE.AND P0, PT, R115, UR18, PT ;  /* 0x0000001273007c0c */ /* 0x000fda000bf06270 */
[----:B0-----:R-:W-:Y:S05]  /*2380*/  @!P0 BRA `(.L_x_85) ;  /* 0xffffffe800508947 */ /* 0x001fea000383ffff */
[----:B------:R-:W-:Y:S05]  /*2390*/  BRA `(.L_x_86) ;  /* 0x0000000000f47947 */ /* 0x000fea0003800000 */
.L_x_59:
[----:B------:R-:W-:Y:S01]  /*23a0*/  ISETP.GE.U32.AND P0, PT, R5, 0x7, PT ;  /* 0x000000070500780c */ /* 0x000fe20003f06070 */
[----:B------:R-:W-:-:S12]  /*23b0*/  IMAD.MOV.U32 R27, RZ, RZ, RZ ;  /* 0x000000ffff1b7224 */ /* 0x000fd800078e00ff */
[----:B------:R-:W-:Y:S05]  /*23c0*/  @!P0 BRA `(.L_x_87) ;  /* 0x0000000000608947 */ /* 0x000fea0003800000 */
[----:B------:R-:W-:Y:S02]  /*23d0*/  HFMA2 R27, -RZ, RZ, 0, 0 ;  /* 0x00000000ff1b7431 */ /* 0x000fe400000001ff */
[----:B------:R-:W-:-:S07]  /*23e0*/  IMAD.MOV.U32 R29, RZ, RZ, 0x7fc00000 ;  /* 0x7fc00000ff1d7424 */ /* 0x000fce00078e00ff */
.L_x_88:
[----:B0-----:R-:W-:-:S04]  /*23f0*/  IMAD.WIDE.U32 R22, R27, 0x4, R18 ;  /* 0x000000041b167825 */ /* 0x001fc800078e0012 */
[C---:B------:R-:W-:Y:S01]  /*2400*/  IMAD.WIDE.U32 R24, R27.reuse, 0x4, R20 ;  /* 0x000000041b187825 */ /* 0x040fe200078e0014 */
[----:B------:R0:W-:Y:S03]  /*2410*/  STG.E desc[UR8][R22.64], R29 ;  /* 0x0000001d16007986 */ /* 0x0001e6000c101908 */
[----:B------:R-:W-:Y:S01]  /*2420*/  VIADD R27, R27, 0x8 ;  /* 0x000000081b1b7836 */ /* 0x000fe20000000000 */
[----:B------:R0:W-:Y:S04]  /*2430*/  STG.E desc[UR8][R24.64], R29 ;  /* 0x0000001d18007986 */ /* 0x0001e8000c101908 */
[----:B------:R0:W-:Y:S01]  /*2440*/  STG.E desc[UR8][R22.64+0x4], R29 ;  /* 0x0000041d16007986 */ /* 0x0001e2000c101908 */
[----:B------:R-:W-:-:S03]  /*2450*/  ISETP.NE.AND P0, PT, R27, R11, PT ;  /* 0x0000000b1b00720c */ /* 0x000fc60003f05270 */
        /* <DEDUP_REMOVED lines=15> */
.L_x_87:
[----:B------:R-:W-:-:S13]  /*2550*/  ISETP.NE.AND P0, PT, R9, RZ, PT ;  /* 0x000000ff0900720c */ /* 0x000fda0003f05270 */
[----:B------:R-:W-:Y:S05]  /*2560*/  @!P0 BRA `(.L_x_86) ;  /* 0x0000000000808947 */ /* 0x000fea0003800000 */
[----:B------:R-:W-:Y:S02]  /*2570*/  ISETP.GE.U32.AND P0, PT, R15, 0x3, PT ;  /* 0x000000030f00780c */ /* 0x000fe40003f06070 */
[----:B------:R-:W-:-:S11]  /*2580*/  ISETP.NE.AND P1, PT, R10, RZ, PT ;  /* 0x000000ff0a00720c */ /* 0x000fd60003f25270 */
[----:B------:R-:W-:Y:S05]  /*2590*/  @!P0 BRA `(.L_x_89) ;  /* 0x0000000000308947 */ /* 0x000fea0003800000 */
[----:B0-----:R-:W-:Y:S01]  /*25a0*/  MOV R29, 0x7fc00000 ;  /* 0x7fc00000001d7802 */ /* 0x001fe20000000f00 */
[----:B------:R-:W-:-:S04]  /*25b0*/  IMAD.WIDE.U32 R22, R27, 0x4, R18 ;  /* 0x000000041b167825 */ /* 0x000fc800078e0012 */
        /* <DEDUP_REMOVED lines=10> */
.L_x_89:
[----:B------:R-:W-:Y:S05]  /*2660*/  @!P1 BRA `(.L_x_86) ;  /* 0x0000000000409947 */ /* 0x000fea0003800000 */
[----:B------:R-:W-:Y:S02]  /*2670*/  ISETP.NE.AND P0, PT, R10, 0x1, PT ;  /* 0x000000010a00780c */ /* 0x000fe40003f05270 */
[----:B------:R-:W-:-:S13]  /*2680*/  LOP3.LUT P1, RZ, R0, 0x1, RZ, 0xc0, !PT ;  /* 0x0000000100ff7812 */ /* 0x000fda000782c0ff */
[----:B------:R-:W-:Y:S01]  /*2690*/  @P1 IMAD.MOV.U32 R31, RZ, RZ, 0x7fc00000 ;  /* 0x7fc00000ff1f1424 */ /* 0x000fe200078e00ff */
[----:B------:R-:W-:Y:S06]  /*26a0*/  @!P0 BRA `(.L_x_90) ;  /* 0x0000000000208947 */ /* 0x000fec0003800000 */
[----:B01----:R-:W-:Y:S02]  /*26b0*/  IMAD.MOV.U32 R29, RZ, RZ, 0x7fc00000 ;  /* 0x7fc00000ff1d7424 */ /* 0x003fe400078e00ff */
[----:B------:R-:W-:-:S04]  /*26c0*/  IMAD.WIDE.U32 R22, R27, 0x4, R18 ;  /* 0x000000041b167825 */ /* 0x000fc800078e0012 */
[C---:B------:R-:W-:Y:S01]  /*26d0*/  IMAD.WIDE.U32 R24, R27.reuse, 0x4, R20 ;  /* 0x000000041b187825 */ /* 0x040fe200078e0014 */
[----:B------:R2:W-:Y:S01]  /*26e0*/  STG.E desc[UR8][R22.64], R29 ;  /* 0x0000001d16007986 */ /* 0x0005e2000c101908 */
[----:B------:R-:W-:-:S03]  /*26f0*/  IADD3 R27, PT, PT, R27, 0x2, RZ ;  /* 0x000000021b1b7810 */ /* 0x000fc60007ffe0ff */
[----:B------:R2:W-:Y:S04]  /*2700*/  STG.E desc[UR8][R24.64], R29 ;  /* 0x0000001d18007986 */ /* 0x0005e8000c101908 */
[----:B------:R2:W-:Y:S04]  /*2710*/  STG.E desc[UR8][R22.64+0x4], R29 ;  /* 0x0000041d16007986 */ /* 0x0005e8000c101908 */
[----:B------:R2:W-:Y:S02]  /*2720*/  STG.E desc[UR8][R24.64+0x4], R29 ;  /* 0x0000041d18007986 */ /* 0x0005e4000c101908 */
.L_x_90:
[----:B------:R-:W-:-:S04]  /*2730*/  @P1 IMAD.WIDE.U32 R18, R27, 0x4, R18 ;  /* 0x000000041b121825 */ /* 0x000fc800078e0012 */
[----:B------:R-:W-:Y:S01]  /*2740*/  @P1 IMAD.WIDE.U32 R20, R27, 0x4, R20 ;  /* 0x000000041b141825 */ /* 0x000fe200078e0014 */
[----:B------:R3:W-:Y:S04]  /*2750*/  @P1 STG.E desc[UR8][R18.64], R31 ;  /* 0x0000001f12001986 */ /* 0x0007e8000c101908 */
[----:B------:R3:W-:Y:S02]  /*2760*/  @P1 STG.E desc[UR8][R20.64], R31 ;  /* 0x0000001f14001986 */ /* 0x0007e4000c101908 */
.L_x_86:
[----:B------:R-:W-:Y:S05]  /*2770*/  BSYNC.RECONVERGENT B0 ;  /* 0x0000000000007941 */ /* 0x000fea0003800200 */
.L_x_58:
[----:B------:R-:W4:Y:S01]  /*2780*/  LDCU UR10, c[0x0][0x39c] ;  /* 0x00007380ff0a77ac */ /* 0x000f220008000800 */
[----:B------:R-:W-:-:S05]  /*2790*/  IMAD.IADD R3, R4, 0x1, R3 ;  /* 0x0000000104037824 */ /* 0x000fca00078e0203 */
[----:B----4-:R-:W-:-:S13]  /*27a0*/  ISETP.GE.AND P0, PT, R3, UR10, PT ;  /* 0x0000000a03007c0c */ /* 0x010fda000bf06270 */
[----:B------:R-:W-:Y:S05]  /*27b0*/  @!P0 BRA `(.L_x_91) ;  /* 0xffffffd800c48947 */ /* 0x000fea000383ffff */
[----:B------:R-:W-:Y:S05]  /*27c0*/  EXIT ;  /* 0x000000000000794d */ /* 0x000fea0003800000 */
.L_x_57:
[C---:B------:R-:W-:Y:S01]  /*27d0*/  LOP3.LUT R14, R12.reuse, 0x7, RZ, 0xc0, !PT ;  /* 0x000000070c0e7812 */ /* 0x040fe200078ec0ff */
[----:B------:R-:W0:Y:S01]  /*27e0*/  LDCU.64 UR4, c[0x0][0x3a8] ;  /* 0x00007500ff0477ac */ /* 0x000e220008000a00 */
[----:B------:R-:W-:Y:S02]  /*27f0*/  ISETP.GE.U32.AND P0, PT, R5, 0x7, PT ;  /* 0x000000070500780c */ /* 0x000fe40003f06070 */
[----:B------:R-:W-:Y:S01]  /*2800*/  LOP3.LUT R15, R12, 0x3, RZ, 0xc0, !PT ;  /* 0x000000030c0f7812 */ /* 0x000fe200078ec0ff */
[----:B------:R-:W-:Y:S01]  /*2810*/  VIADD R0, R14, 0xffffffff ;  /* 0xffffffff0e007836 */ /* 0x000fe20000000000 */
[----:B------:R-:W-:Y:S01]  /*2820*/  LOP3.LUT R13, R12, 0x7ffffff8, RZ, 0xc0, !PT ;  /* 0x7ffffff80c0d7812 */ /* 0x000fe200078ec0ff */
[----:B------:R-:W1:Y:S03]  /*2830*/  LDCU.64 UR6, c[0x0][0x3b0] ;  /* 0x00007600ff0677ac */ /* 0x000e660008000a00 */
[----:B------:R-:W-:-:S13]  /*2840*/  ISETP.GE.U32.AND P1, PT, R0, 0x3, PT ;  /* 0x000000030000780c */ /* 0x000fda0003f26070 */
.L_x_97:
[----:B--2---:R-:W2:Y:S01]  /*2850*/  LDC R12, c[0x0][0x398] ;  /* 0x0000e600ff0c7b82 */ /* 0x004ea20000000800 */
[----:B------:R-:W-:Y:S02]  /*2860*/  IMAD.MOV.U32 R0, RZ, RZ, RZ ;  /* 0x000000ffff007224 */ /* 0x000fe400078e00ff */
[----:B--2---:R-:W-:-:S05]  /*2870*/  IMAD R11, R3, R12, RZ ;  /* 0x0000000c030b7224 */ /* 0x004fca00078e02ff */
[----:B------:R-:W-:Y:S01]  /*2880*/  SHF.R.S32.HI R10, RZ, 0x1f, R11 ;  /* 0x0000001fff0a7819 */ /* 0x000fe2000001140b */
[----:B0--34-:R-:W-:Y:S06]  /*2890*/  @!P0 BRA `(.L_x_92) ;  /* 0x0000000000788947 */ /* 0x019fec0003800000 */
[----:B------:R-:W-:-:S07]  /*28a0*/  HFMA2 R0, -RZ, RZ, 0, 0 ;  /* 0x00000000ff007431 */ /* 0x000fce00000001ff */
.L_x_93:
[----:B------:R-:W-:Y:S02]  /*28b0*/  IADD3 R2, P2, PT, R11, R0, RZ ;  /* 0x000000000b027210 */ /* 0x000fe40007f5e0ff */
[----:B------:R-:W-:-:S03]  /*28c0*/  IADD3 R0, PT, PT, R0, 0x8, RZ ;  /* 0x0000000800007810 */ /* 0x000fc60007ffe0ff */
[----:B--2---:R-:W-:Y:S02]  /*28d0*/  IMAD.X R5, RZ, RZ, R10, P2 ;  /* 0x000000ffff057224 */ /* 0x004fe400010e060a */
[----:B------:R-:W-:-:S03]  /*28e0*/  IMAD.SHL.U32 R8, R2, 0x4, RZ ;  /* 0x0000000402087824 */ /* 0x000fc600078e00ff */
[----:B------:R-:W-:Y:S01]  /*28f0*/  SHF.L.U64.HI R2, R2, 0x2, R5 ;  /* 0x0000000202027819 */ /* 0x000fe20000010205 */
[----:B------:R-:W-:Y:S01]  /*2900*/  IMAD.MOV.U32 R5, RZ, RZ, 0x7fc00000 ;  /* 0x7fc00000ff057424 */ /* 0x000fe200078e00ff */
[C---:B0-----:R-:W-:Y:S02]  /*2910*/  IADD3 R6, P2, PT, R8.reuse, UR4, RZ ;  /* 0x0000000408067c10 */ /* 0x041fe4000ff5e0ff */
[----:B-1----:R-:W-:Y:S02]  /*2920*/  IADD3 R8, P3, PT, R8, UR6, RZ ;  /* 0x0000000608087c10 */ /* 0x002fe4000ff7e0ff */
[C---:B------:R-:W-:Y:S02]  /*2930*/  IADD3.X R7, PT, PT, R2.reuse, UR5, RZ, P2, !PT ;  /* 0x0000000502077c10 */ /* 0x040fe400097fe4ff */
[----:B------:R-:W-:Y:S02]  /*2940*/  IADD3.X R9, PT, PT, R2, UR7, RZ, P3, !PT ;  /* 0x0000000702097c10 */ /* 0x000fe40009ffe4ff */
[----:B------:R-:W-:Y:S01]  /*2950*/  ISETP.NE.AND P2, PT, R0, R13, PT ;  /* 0x0000000d0000720c */ /* 0x000fe20003f45270 */
        /* <DEDUP_REMOVED lines=18> */
.L_x_92:
[----:B------:R-:W-:-:S13]  /*2a80*/  ISETP.NE.AND P2, PT, R14, RZ, PT ;  /* 0x000000ff0e00720c */ /* 0x000fda0003f45270 */
[----:B------:R-:W-:Y:S05]  /*2a90*/  @!P2 BRA `(.L_x_94) ;  /* 0x0000000000e0a947 */ /* 0x000fea0003800000 */
[----:B------:R-:W-:Y:S01]  /*2aa0*/  ISETP.NE.AND P2, PT, R15, RZ, PT ;  /* 0x000000ff0f00720c */ /* 0x000fe20003f45270 */
[----:B------:R-:W-:-:S12]  /*2ab0*/  @!P1 BRA `(.L_x_95) ;  /* 0x0000000000509947 */ /* 0x000fd80003800000 */
[----:B------:R-:W3:Y:S01]  /*2ac0*/  LDCU.64 UR10, c[0x0][0x3a8] ;  /* 0x00007500ff0a77ac */ /* 0x000ee20008000a00 */
[----:B------:R-:W-:Y:S01]  /*2ad0*/  IADD3 R2, P3, PT, R11, R0, RZ ;  /* 0x000000000b027210 */ /* 0x000fe20007f7e0ff */
[----:B------:R-:W-:Y:S01]  /*2ae0*/  VIADD R0, R0, 0x4 ;  /* 0x0000000400007836 */ /* 0x000fe20000000000 */
[----:B------:R-:W4:Y:S03]  /*2af0*/  LDCU.64 UR12, c[0x0][0x3b0] ;  /* 0x00007600ff0c77ac */ /* 0x000f260008000a00 */
[----:B--2---:R-:W-:Y:S02]  /*2b00*/  IMAD.X R5, RZ, RZ, R10, P3 ;  /* 0x000000ffff057224 */ /* 0x004fe400018e060a */
[----:B------:R-:W-:-:S03]  /*2b10*/  IMAD.SHL.U32 R8, R2, 0x4, RZ ;  /* 0x0000000402087824 */ /* 0x000fc600078e00ff */
[----:B------:R-:W-:Y:S02]  /*2b20*/  SHF.L.U64.HI R2, R2, 0x2, R5 ;  /* 0x0000000202027819 */ /* 0x000fe40000010205 */
[----:B------:R-:W-:Y:S02]  /*2b30*/  MOV R5, 0x7fc00000 ;  /* 0x7fc0000000057802 */ /* 0x000fe40000000f00 */
[C---:B---3--:R-:W-:Y:S02]  /*2b40*/  IADD3 R6, P3, PT, R8.reuse, UR10, RZ ;  /* 0x0000000a08067c10 */ /* 0x048fe4000ff7e0ff */
[----:B----4-:R-:W-:Y:S02]  /*2b50*/  IADD3 R8, P4, PT, R8, UR12, RZ ;  /* 0x0000000c08087c10 */ /* 0x010fe4000ff9e0ff */
[C---:B------:R-:W-:Y:S02]  /*2b60*/  IADD3.X R7, PT, PT, R2.reuse, UR11, RZ, P3, !PT ;  /* 0x0000000b02077c10 */ /* 0x040fe40009ffe4ff */
[----:B------:R-:W-:-:S03]  /*2b70*/  IADD3.X R9, PT, PT, R2, UR13, RZ, P4, !PT ;  /* 0x0000000d02097c10 */ /* 0x000fc6000a7fe4ff */
[----:B------:R3:W-:Y:S04]  /*2b80*/  STG.E desc[UR8][R6.64], R5 ;  /* 0x0000000506007986 */ /* 0x0007e8000c101908 */
[----:B------:R3:W-:Y:S04]  /*2b90*/  STG.E desc[UR8][R8.64], R5 ;  /* 0x0000000508007986 */ /* 0x0007e8000c101908 */
[----:B------:R3:W-:Y:S04]  /*2ba0*/  STG.E desc[UR8][R6.64+0x4], R5 ;  /* 0x0000040506007986 */ /* 0x0007e8000c101908 */
[----:B------:R3:W-:Y:S04]  /*2bb0*/  STG.E desc[UR8][R8.64+0x4], R5 ;  /* 0x0000040508007986 */ /* 0x0007e8000c101908 */
[----:B------:R3:W-:Y:S04]  /*2bc0*/  STG.E desc[UR8][R6.64+0x8], R5 ;  /* 0x0000080506007986 */ /* 0x0007e8000c101908 */
[----:B------:R3:W-:Y:S04]  /*2bd0*/  STG.E desc[UR8][R8.64+0x8], R5 ;  /* 0x0000080508007986 */ /* 0x0007e8000c101908 */
[----:B------:R3:W-:Y:S04]  /*2be0*/  STG.E desc[UR8][R6.64+0xc], R5 ;  /* 0x00000c0506007986 */ /* 0x0007e8000c101908 */
[----:B------:R3:W-:Y:S02]  /*2bf0*/  STG.E desc[UR8][R8.64+0xc], R5 ;  /* 0x00000c0508007986 */ /* 0x0007e4000c101908 */
.L_x_95:
[----:B------:R-:W-:Y:S05]  /*2c00*/  @!P2 BRA `(.L_x_94) ;  /* 0x000000000084a947 */ /* 0x000fea0003800000 */
[----:B------:R-:W-:Y:S02]  /*2c10*/  ISETP.NE.AND P3, PT, R15, 0x1, PT ;  /* 0x000000010f00780c */ /* 0x000fe40003f65270 */
[----:B------:R-:W-:-:S11]  /*2c20*/  LOP3.LUT P2, RZ, R12, 0x1, RZ, 0xc0, !PT ;  /* 0x000000010cff7812 */ /* 0x000fd6000784c0ff */
[----:B------:R-:W-:Y:S05]  /*2c30*/  @!P3 BRA `(.L_x_96) ;  /* 0x000000000040b947 */ /* 0x000fea0003800000 */
[----:B------:R-:W4:Y:S01]  /*2c40*/  LDCU.64 UR10, c[0x0][0x3a8] ;  /* 0x00007500ff0a77ac */ /* 0x000f220008000a00 */
[----:B------:R-:W-:Y:S01]  /*2c50*/  IADD3 R2, P3, PT, R11, R0, RZ ;  /* 0x000000000b027210 */ /* 0x000fe20007f7e0ff */
[----:B------:R-:W-:Y:S01]  /*2c60*/  VIADD R0, R0, 0x2 ;  /* 0x0000000200007836 */ /* 0x000fe20000000000 */
[----:B------:R-:W5:Y:S03]  /*2c70*/  LDCU.64 UR12, c[0x0][0x3b0] ;  /* 0x00007600ff0c77ac */ /* 0x000f660008000a00 */
[----:B--23--:R-:W-:Y:S02]  /*2c80*/  IMAD.SHL.U32 R8, R2, 0x4, RZ ;  /* 0x0000000402087824 */ /* 0x00cfe400078e00ff */
[----:B------:R-:W-:-:S05]  /*2c90*/  IMAD.X R5, RZ, RZ, R10, P3 ;  /* 0x000000ffff057224 */ /* 0x000fca00018e060a */
[----:B------:R-:W-:Y:S02]  /*2ca0*/  SHF.L.U64.HI R5, R2, 0x2, R5 ;  /* 0x0000000202057819 */ /* 0x000fe40000010205 */
[C---:B----4-:R-:W-:Y:S02]  /*2cb0*/  IADD3 R6, P3, PT, R8.reuse, UR10, RZ ;  /* 0x0000000a08067c10 */ /* 0x050fe4000ff7e0ff */
[----:B-----5:R-:W-:Y:S02]  /*2cc0*/  IADD3 R8, P4, PT, R8, UR12, RZ ;  /* 0x0000000c08087c10 */ /* 0x020fe4000ff9e0ff */
[C---:B------:R-:W-:Y:S02]  /*2cd0*/  IADD3.X R7, PT, PT, R5.reuse, UR11, RZ, P3, !PT ;  /* 0x0000000b05077c10 */ /* 0x040fe40009ffe4ff */
[----:B------:R-:W-:Y:S02]  /*2ce0*/  IADD3.X R9, PT, PT, R5, UR13, RZ, P4, !PT ;  /* 0x0000000d05097c10 */ /* 0x000fe4000a7fe4ff */
[----:B------:R-:W-:-:S05]  /*2cf0*/  MOV R5, 0x7fc00000 ;  /* 0x7fc0000000057802 */ /* 0x000fca0000000f00 */
[----:B------:R4:W-:Y:S04]  /*2d00*/  STG.E desc[UR8][R6.64], R5 ;  /* 0x0000000506007986 */ /* 0x0009e8000c101908 */
[----:B------:R4:W-:Y:S04]  /*2d10*/  STG.E desc[UR8][R8.64], R5 ;  /* 0x0000000508007986 */ /* 0x0009e8000c101908 */
[----:B------:R4:W-:Y:S04]  /*2d20*/  STG.E desc[UR8][R6.64+0x4], R5 ;  /* 0x0000040506007986 */ /* 0x0009e8000c101908 */
[----:B------:R4:W-:Y:S02]  /*2d30*/  STG.E desc[UR8][R8.64+0x4], R5 ;  /* 0x0000040508007986 */ /* 0x0009e4000c101908 */
.L_x_96:
[----:B------:R-:W-:Y:S05]  /*2d40*/  @!P2 BRA `(.L_x_94) ;  /* 0x000000000034a947 */ /* 0x000fea0003800000 */
[----:B------:R-:W5:Y:S01]  /*2d50*/  LDCU.64 UR10, c[0x0][0x3a8] ;  /* 0x00007500ff0a77ac */ /* 0x000f620008000a00 */
[----:B------:R-:W-:Y:S01]  /*2d60*/  IADD3 R0, P2, PT, R11, R0, RZ ;  /* 0x000000000b007210 */ /* 0x000fe20007f5e0ff */
[----:B------:R-:W0:Y:S04]  /*2d70*/  LDCU.64 UR12, c[0x0][0x3b0] ;  /* 0x00007600ff0c77ac */ /* 0x000e280008000a00 */
[----:B--234-:R-:W-:Y:S02]  /*2d80*/  IMAD.X R5, RZ, RZ, R10, P2 ;  /* 0x000000ffff057224 */ /* 0x01cfe400010e060a */
[----:B------:R-:W-:-:S03]  /*2d90*/  IMAD.SHL.U32 R8, R0, 0x4, RZ ;  /* 0x0000000400087824 */ /* 0x000fc600078e00ff */
[----:B------:R-:W-:Y:S02]  /*2da0*/  SHF.L.U64.HI R0, R0, 0x2, R5 ;  /* 0x0000000200007819 */ /* 0x000fe40000010205 */
[----:B------:R-:W-:Y:S02]  /*2db0*/  MOV R5, 0x7fc00000 ;  /* 0x7fc0000000057802 */ /* 0x000fe40000000f00 */
[C---:B-----5:R-:W-:Y:S02]  /*2dc0*/  IADD3 R6, P2, PT, R8.reuse, UR10, RZ ;  /* 0x0000000a08067c10 */ /* 0x060fe4000ff5e0ff */
[----:B0-----:R-:W-:Y:S02]  /*2dd0*/  IADD3 R8, P3, PT, R8, UR12, RZ ;  /* 0x0000000c08087c10 */ /* 0x001fe4000ff7e0ff */
[C---:B------:R-:W-:Y:S02]  /*2de0*/  IADD3.X R7, PT, PT, R0.reuse, UR11, RZ, P2, !PT ;  /* 0x0000000b00077c10 */ /* 0x040fe400097fe4ff */
[----:B------:R-:W-:-:S03]  /*2df0*/  IADD3.X R9, PT, PT, R0, UR13, RZ, P3, !PT ;  /* 0x0000000d00097c10 */ /* 0x000fc60009ffe4ff */
[----:B------:R0:W-:Y:S04]  /*2e00*/  STG.E desc[UR8][R6.64], R5 ;  /* 0x0000000506007986 */ /* 0x0001e8000c101908 */
[----:B------:R0:W-:Y:S02]  /*2e10*/  STG.E desc[UR8][R8.64], R5 ;  /* 0x0000000508007986 */ /* 0x0001e4000c101908 */
.L_x_94:
[----:B------:R-:W5:Y:S01]  /*2e20*/  LDCU UR10, c[0x0][0x39c] ;  /* 0x00007380ff0a77ac */ /* 0x000f620008000800 */
[----:B------:R-:W-:-:S05]  /*2e30*/  IMAD.IADD R3, R4, 0x1, R3 ;  /* 0x0000000104037824 */ /* 0x000fca00078e0203 */
[----:B-----5:R-:W-:-:S13]  /*2e40*/  ISETP.GE.AND P2, PT, R3, UR10, PT ;  /* 0x0000000a03007c0c */ /* 0x020fda000bf46270 */
[----:B------:R-:W-:Y:S05]  /*2e50*/  @!P2 BRA `(.L_x_97) ;  /* 0xfffffff8007ca947 */ /* 0x000fea000383ffff */
[----:B01----:R-:W-:Y:S05]  /*2e60*/  EXIT ;  /* 0x000000000000794d */ /* 0x003fea0003800000 */
.L_x_56:
[----:B------:R-:W-:-:S13]  /*2e70*/  ISETP.NE.AND P0, PT, R3, RZ, PT ;  /* 0x000000ff0300720c */ /* 0x000fda0003f05270 */
[----:B------:R-:W-:Y:S05]  /*2e80*/  @P0 EXIT ;  /* 0x000000000000094d */ /* 0x000fea0003800000 */
[----:B------:R-:W0:Y:S01]  /*2e90*/  LDCU UR10, c[0x0][0x3a0] ;  /* 0x00007400ff0a77ac */ /* 0x000e220008000800 */
[C---:B------:R-:W-:Y:S01]  /*2ea0*/  VIADD R6, R12.reuse, 0xffffffff ;  /* 0xffffffff0c067836 */ /* 0x040fe20000000000 */
[----:B0-----:R-:W-:-:S13]  /*2eb0*/  ISETP.LE.AND P0, PT, R12, UR10, PT ;  /* 0x0000000a0c007c0c */ /* 0x001fda000bf03270 */
[----:B------:R-:W-:Y:S05]  /*2ec0*/  @!P0 BRA `(.L_x_98) ;  /* 0x0000000400608947 */ /* 0x000fea0003800000 */
[----:B------:R-:W-:Y:S01]  /*2ed0*/  ISETP.GE.U32.AND P0, PT, R6, 0x7, PT ;  /* 0x000000070600780c */ /* 0x000fe20003f06070 */
[----:B------:R-:W-:Y:S01]  /*2ee0*/  IMAD.MOV.U32 R7, RZ, RZ, RZ ;  /* 0x000000ffff077224 */ /* 0x000fe200078e00ff */
[----:B------:R-:W-:-:S04]  /*2ef0*/  LOP3.LUT R10, R12, 0x7, RZ, 0xc0, !PT ;  /* 0x000000070c0a7812 */ /* 0x000fc800078ec0ff */
[----:B------:R-:W-:-:S07]  /*2f00*/  ISETP.NE.AND P3, PT, R10, RZ, PT ;  /* 0x000000ff0a00720c */ /* 0x000fce0003f65270 */
[----:B------:R-:W-:Y:S06]  /*2f10*/  @!P0 BRA `(.L_x_99) ;  /* 0x0000000000a08947 */ /* 0x000fec0003800000 */
[----:B------:R-:W0:Y:S01]  /*2f20*/  LDCU.64 UR4, c[0x0][0x3a8] ;  /* 0x00007500ff0477ac */ /* 0x000e220008000a00 */
[----:B------:R-:W-:Y:S01]  /*2f30*/  LOP3.LUT R7, R12, 0x7ffffff8, RZ, 0xc0, !PT ;  /* 0x7ffffff80c077812 */ /* 0x000fe200078ec0ff */
[----:B------:R-:W1:Y:S03]  /*2f40*/  LDCU.64 UR6, c[0x0][0x3b0] ;  /* 0x00007600ff0677ac */ /* 0x000e660008000a00 */
[----:B------:R-:W-:Y:S01]  /*2f50*/  IADD3 R0, PT, PT, -R7, RZ, RZ ;  /* 0x000000ff07007210 */ /* 0x000fe20007ffe1ff */
[----:B0-----:R-:W-:Y:S02]  /*2f60*/  UIADD3 UR4, UP0, UPT, UR4, 0x10, URZ ;  /* 0x0000001004047890 */ /* 0x001fe4000ff1e0ff */
[----:B-1----:R-:W-:Y:S02]  /*2f70*/  UIADD3 UR6, UP1, UPT, UR6, 0x10, URZ ;  /* 0x0000001006067890 */ /* 0x002fe4000ff3e0ff */
[----:B------:R-:W-:-:S02]  /*2f80*/  UIADD3.X UR5, UPT, UPT, URZ, UR5, URZ, UP0, !UPT ;  /* 0x00000005ff057290 */ /* 0x000fc400087fe4ff */
[----:B------:R-:W-:Y:S01]  /*2f90*/  IMAD.U32 R8, RZ, RZ, UR4 ;  /* 0x00000004ff087e24 */ /* 0x000fe2000f8e00ff */
[----:B------:R-:W-:Y:S01]  /*2fa0*/  UIADD3.X UR7, UPT, UPT, URZ, UR7, URZ, UP1, !UPT ;  /* 0x00000007ff077290 */ /* 0x000fe20008ffe4ff */
[----:B------:R-:W-:Y:S02]  /*2fb0*/  IMAD.U32 R6, RZ, RZ, UR6 ;  /* 0x00000006ff067e24 */ /* 0x000fe4000f8e00ff */
[----:B------:R-:W-:-:S03]  /*2fc0*/  IMAD.U32 R11, RZ, RZ, UR5 ;  /* 0x00000005ff0b7e24 */ /* 0x000fc6000f8e00ff */
[----:B------:R-:W-:-:S07]  /*2fd0*/  MOV R9, UR7 ;  /* 0x0000000700097c02 */ /* 0x000fce0008000f00 */
.L_x_100:
[----:B0-----:R-:W-:Y:S01]  /*2fe0*/  IMAD.MOV.U32 R13, RZ, RZ, 0x7fc00000 ;  /* 0x7fc00000ff0d7424 */ /* 0x001fe200078e00ff */
[----:B------:R-:W-:Y:S01]  /*2ff0*/  MOV R4, R6 ;  /* 0x0000000600047202 */ /* 0x000fe20000000f00 */
[----:B------:R-:W-:Y:S02]  /*3000*/  IMAD.MOV.U32 R2, RZ, RZ, R8 ;  /* 0x000000ffff027224 */ /* 0x000fe400078e0008 */
[----:B------:R-:W-:Y:S01]  /*3010*/  IMAD.MOV.U32 R3, RZ, RZ, R11 ;  /* 0x000000ffff037224 */ /* 0x000fe200078e000b */
[----:B------:R-:W-:Y:S01]  /*3020*/  IADD3 R6, P2, PT, R4, 0x20, RZ ;  /* 0x0000002004067810 */ /* 0x000fe20007f5e0ff */
[----:B------:R-:W-:Y:S01]  /*3030*/  IMAD.MOV.U32 R5, RZ, RZ, R9 ;  /* 0x000000ffff057224 */ /* 0x000fe200078e0009 */
[----:B------:R-:W-:Y:S01]  /*3040*/  IADD3 R8, P1, PT, R2, 0x20, RZ ;  /* 0x0000002002087810 */ /* 0x000fe20007f3e0ff */
[----:B------:R-:W-:Y:S01]  /*3050*/  VIADD R0, R0, 0x8 ;  /* 0x0000000800007836 */ /* 0x000fe20000000000 */
[----:B------:R0:W-:Y:S02]  /*3060*/  STG.E desc[UR8][R2.64+-0x10], R13 ;  /* 0xfffff00d02007986 */ /* 0x0001e4000c101908 */
[----:B------:R-:W-:Y:S01]  /*3070*/  IADD3.X R9, PT, PT, RZ, R5, RZ, P2, !PT ;  /* 0x00000005ff097210 */ /* 0x000fe200017fe4ff */
[----:B------:R-:W-:Y:S01]  /*3080*/  IMAD.X R11, RZ, RZ, R3, P1 ;  /* 0x000000ffff0b7224 */ /* 0x000fe200008e0603 */
[----:B------:R0:W-:Y:S01]  /*3090*/  STG.E desc[UR8][R4.64+-0x10], R13 ;  /* 0xfffff00d04007986 */ /* 0x0001e2000c101908 */
[----:B------:R-:W-:-:S03]  /*30a0*/  ISETP.NE.AND P0, PT, R0, RZ, PT ;  /* 0x000000ff0000720c */ /* 0x000fc60003f05270 */
        /* <DEDUP_REMOVED lines=15> */
.L_x_99:
[----:B------:R-:W-:Y:S05]  /*31a0*/  @!P3 EXIT ;  /* 0x000000000000b94d */ /* 0x000fea0003800000 */
[----:B------:R-:W-:Y:S02]  /*31b0*/  ISETP.GE.U32.AND P0, PT, R10, 0x4, PT ;  /* 0x000000040a00780c */ /* 0x000fe40003f06070 */
[----:B------:R-:W-:-:S04]  /*31c0*/  LOP3.LUT R6, R12, 0x3, RZ, 0xc0, !PT ;  /* 0x000000030c067812 */ /* 0x000fc800078ec0ff */
[----:B------:R-:W-:-:S07]  /*31d0*/  ISETP.NE.AND P1, PT, R6, RZ, PT ;  /* 0x000000ff0600720c */ /* 0x000fce0003f25270 */
[----:B------:R-:W-:Y:S06]  /*31e0*/  @!P0 BRA `(.L_x_101) ;  /* 0x0000000000388947 */ /* 0x000fec0003800000 */
[----:B0-----:R-:W0:Y:S01]  /*31f0*/  LDC.64 R2, c[0x0][0x3a8] ;  /* 0x0000ea00ff027b82 */ /* 0x001e220000000a00 */
[----:B------:R-:W-:-:S07]  /*3200*/  IMAD.MOV.U32 R9, RZ, RZ, 0x7fc00000 ;  /* 0x7fc00000ff097424 */ /* 0x000fce00078e00ff */
[----:B------:R-:W1:Y:S01]  /*3210*/  LDC.64 R4, c[0x0][0x3b0] ;  /* 0x0000ec00ff047b82 */ /* 0x000e620000000a00 */
[----:B0-----:R-:W-:-:S05]  /*3220*/  IMAD.WIDE.U32 R2, R7, 0x4, R2 ;  /* 0x0000000407027825 */ /* 0x001fca00078e0002 */
[----:B------:R2:W-:Y:S01]  /*3230*/  STG.E desc[UR8][R2.64], R9 ;  /* 0x0000000902007986 */ /* 0x0005e2000c101908 */
[----:B-1----:R-:W-:-:S04]  /*3240*/  IMAD.WIDE.U32 R4, R7, 0x4, R4 ;  /* 0x0000000407047825 */ /* 0x002fc800078e0004 */
        /* <DEDUP_REMOVED lines=8> */
.L_x_101:
[----:B------:R-:W-:Y:S05]  /*32d0*/  @!P1 EXIT ;  /* 0x000000000000994d */ /* 0x000fea0003800000 */
[----:B------:R-:W-:Y:S02]  /*32e0*/  ISETP.NE.AND P1, PT, R6, 0x1, PT ;  /* 0x000000010600780c */ /* 0x000fe40003f25270 */
[----:B------:R-:W-:-:S04]  /*32f0*/  LOP3.LUT R0, R12, 0x1, RZ, 0xc0, !PT ;  /* 0x000000010c007812 */ /* 0x000fc800078ec0ff */
[----:B------:R-:W-:-:S07]  /*3300*/  ISETP.NE.U32.AND P0, PT, R0, 0x1, PT ;  /* 0x000000010000780c */ /* 0x000fce0003f05070 */
[----:B------:R-:W-:Y:S06]  /*3310*/  @!P1 BRA `(.L_x_102) ;  /* 0x0000000000289947 */ /* 0x000fec0003800000 */
[----:B0-2---:R-:W0:Y:S01]  /*3320*/  LDC.64 R2, c[0x0][0x3a8] ;  /* 0x0000ea00ff027b82 */ /* 0x005e220000000a00 */
[----:B------:R-:W-:-:S07]  /*3330*/  IMAD.MOV.U32 R9, RZ, RZ, 0x7fc00000 ;  /* 0x7fc00000ff097424 */ /* 0x000fce00078e00ff */
[----:B------:R-:W1:Y:S01]  /*3340*/  LDC.64 R4, c[0x0][0x3b0] ;  /* 0x0000ec00ff047b82 */ /* 0x000e620000000a00 */
[----:B0-----:R-:W-:-:S05]  /*3350*/  IMAD.WIDE.U32 R2, R7, 0x4, R2 ;  /* 0x0000000407027825 */ /* 0x001fca00078e0002 */
[----:B------:R3:W-:Y:S01]  /*3360*/  STG.E desc[UR8][R2.64], R9 ;  /* 0x0000000902007986 */ /* 0x0007e2000c101908 */
[C---:B-1----:R-:W-:Y:S01]  /*3370*/  IMAD.WIDE.U32 R4, R7.reuse, 0x4, R4 ;  /* 0x0000000407047825 */ /* 0x042fe200078e0004 */
[----:B------:R-:W-:-:S04]  /*3380*/  IADD3 R7, PT, PT, R7, 0x2, RZ ;  /* 0x0000000207077810 */ /* 0x000fc80007ffe0ff */
[----:B------:R3:W-:Y:S04]  /*3390*/  STG.E desc[UR8][R4.64], R9 ;  /* 0x0000000904007986 */ /* 0x0007e8000c101908 */
[----:B------:R3:W-:Y:S04]  /*33a0*/  STG.E desc[UR8][R2.64+0x4], R9 ;  /* 0x0000040902007986 */ /* 0x0007e8000c101908 */
[----:B------:R3:W-:Y:S02]  /*33b0*/  STG.E desc[UR8][R4.64+0x4], R9 ;  /* 0x0000040904007986 */ /* 0x0007e4000c101908 */
.L_x_102:
[----:B------:R-:W-:Y:S05]  /*33c0*/  @P0 EXIT ;  /* 0x000000000000094d */ /* 0x000fea0003800000 */
[----:B0-23--:R-:W0:Y:S01]  /*33d0*/  LDC.64 R2, c[0x0][0x3a8] ;  /* 0x0000ea00ff027b82 */ /* 0x00de220000000a00 */
[----:B------:R-:W-:-:S07]  /*33e0*/  IMAD.MOV.U32 R9, RZ, RZ, 0x7fc00000 ;  /* 0x7fc00000ff097424 */ /* 0x000fce00078e00ff */
[----:B------:R-:W1:Y:S01]  /*33f0*/  LDC.64 R4, c[0x0][0x3b0] ;  /* 0x0000ec00ff047b82 */ /* 0x000e620000000a00 */
[----:B0-----:R-:W-:-:S05]  /*3400*/  IMAD.WIDE.U32 R2, R7, 0x4, R2 ;  /* 0x0000000407027825 */ /* 0x001fca00078e0002 */
[----:B------:R-:W-:Y:S01]  /*3410*/  STG.E desc[UR8][R2.64], R9 ;  /* 0x0000000902007986 */ /* 0x000fe2000c101908 */
[----:B-1----:R-:W-:-:S05]  /*3420*/  IMAD.WIDE.U32 R4, R7, 0x4, R4 ;  /* 0x0000000407047825 */ /* 0x002fca00078e0004 */
[----:B------:R-:W-:Y:S01]  /*3430*/  STG.E desc[UR8][R4.64], R9 ;  /* 0x0000000904007986 */ /* 0x000fe2000c101908 */
[----:B------:R-:W-:Y:S05]  /*3440*/  EXIT ;  /* 0x000000000000794d */ /* 0x000fea0003800000 */
.L_x_98:
[----:B------:R-:W0:Y:S08]  /*3450*/  LDC.64 R2, c[0x0][0x388] ;  /* 0x0000e200ff027b82 */ /* 0x000e300000000a00 */
[----:B------:R-:W1:Y:S01]  /*3460*/  LDC.64 R4, c[0x0][0x390] ;  /* 0x0000e400ff047b82 */ /* 0x000e620000000a00 */
[----:B0-----:R0:W5:Y:S04]  /*3470*/  LDG.E.CONSTANT R0, desc[UR8][R2.64] ;  /* 0x0000000802007981 */ /* 0x001168000c1e9900 */
[----:B-1----:R0:W5:Y:S01]  /*3480*/  LDG.E.CONSTANT R15, desc[UR8][R4.64] ;  /* 0x00000008040f7981 */ /* 0x002162000c1e9900 */
[----:B------:R-:W-:Y:S01]  /*3490*/  ISETP.GE.U32.AND P0, PT, R6, 0x7, PT ;  /* 0x000000070600780c */ /* 0x000fe20003f06070 */
[----:B------:R-:W-:Y:S01]  /*34a0*/  IMAD.MOV.U32 R7, RZ, RZ, RZ ;  /* 0x000000ffff077224 */ /* 0x000fe200078e00ff */
[----:B------:R-:W-:-:S04]  /*34b0*/  LOP3.LUT R13, R12, 0x7, RZ, 0xc0, !PT ;  /* 0x000000070c0d7812 */ /* 0x000fc800078ec0ff */
[----:B------:R-:W-:-:S07]  /*34c0*/  ISETP.NE.AND P3, PT, R13, RZ, PT ;  /* 0x000000ff0d00720c */ /* 0x000fce0003f65270 */
[----:B0-----:R-:W-:Y:S06]  /*34d0*/  @!P0 BRA `(.L_x_103) ;  /* 0x0000000000a08947 */ /* 0x001fec0003800000 */
[----:B------:R-:W0:Y:S01]  /*34e0*/  LDCU.64 UR4, c[0x0][0x3a8] ;  /* 0x00007500ff0477ac */ /* 0x000e220008000a00 */
[----:B------:R-:W-:Y:S01]  /*34f0*/  LOP3.LUT R7, R12, 0x7ffffff8, RZ, 0xc0, !PT ;  /* 0x7ffffff80c077812 */ /* 0x000fe200078ec0ff */
[----:B------:R-:W1:Y:S04]  /*3500*/  LDCU.64 UR6, c[0x0][0x3b0] ;  /* 0x00007600ff0677ac */ /* 0x000e680008000a00 */
[----:B------:R-:W-:Y:S01]  /*3510*/  IMAD.MOV R6, RZ, RZ, -R7 ;  /* 0x000000ffff067224 */ /* 0x000fe200078e0a07 */
[----:B0-----:R-:W-:Y:S02]  /*3520*/  UIADD3 UR4, UP0, UPT, UR4, 0x10, URZ ;  /* 0x0000001004047890 */ /* 0x001fe4000ff1e0ff */
[----:B-1----:R-:W-:Y:S02]  /*3530*/  UIADD3 UR6, UP1, UPT, UR6, 0x10, URZ ;  /* 0x0000001006067890 */ /* 0x002fe4000ff3e0ff */
[----:B------:R-:W-:-:S02]  /*3540*/  UIADD3.X UR5, UPT, UPT, URZ, UR5, URZ, UP0, !UPT ;  /* 0x00000005ff057290 */ /* 0x000fc400087fe4ff */
[----:B------:R-:W-:Y:S01]  /*3550*/  MOV R10, UR4 ;  /* 0x00000004000a7c02 */ /* 0x000fe20008000f00 */
[----:B------:R-:W-:Y:S01]  /*3560*/  UIADD3.X UR7, UPT, UPT, URZ, UR7, URZ, UP1, !UPT ;  /* 0x00000007ff077290 */ /* 0x000fe20008ffe4ff */
[----:B------:R-:W-:Y:S02]  /*3570*/  IMAD.U32 R8, RZ, RZ, UR6 ;  /* 0x00000006ff087e24 */ /* 0x000fe4000f8e00ff */
[----:B------:R-:W-:-:S03]  /*3580*/  IMAD.U32 R11, RZ, RZ, UR5 ;  /* 0x00000005ff0b7e24 */ /* 0x000fc6000f8e00ff */
[----:B------:R-:W-:-:S07]  /*3590*/  IMAD.U32 R9, RZ, RZ, UR7 ;  /* 0x00000007ff097e24 */ /* 0x000fce000f8e00ff */
.L_x_104:
[----:B0-----:R-:W-:Y:S01]  /*35a0*/  MOV R17, 0x7fc00000 ;  /* 0x7fc0000000117802 */ /* 0x001fe20000000f00 */
[----:B------:R-:W-:Y:S01]  /*35b0*/  IMAD.MOV.U32 R2, RZ, RZ, R10 ;  /* 0x000000ffff027224 */ /* 0x000fe200078e000a */
[----:B------:R-:W-:Y:S01]  /*35c0*/  MOV R5, R9 ;  /* 0x0000000900057202 */ /* 0x000fe20000000f00 */
[----:B------:R-:W-:Y:S02]  /*35d0*/  IMAD.MOV.U32 R3, RZ, RZ, R11 ;  /* 0x000000ffff037224 */ /* 0x000fe400078e000b */
[----:B------:R-:W-:Y:S01]  /*35e0*/  IMAD.MOV.U32 R4, RZ, RZ, R8 ;  /* 0x000000ffff047224 */ /* 0x000fe200078e0008 */
[----:B------:R-:W-:Y:S01]  /*35f0*/  IADD3 R10, P1, PT, R2, 0x20, RZ ;  /* 0x00000020020a7810 */ /* 0x000fe20007f3e0ff */
[----:B------:R-:W-:Y:S01]  /*3600*/  VIADD R6, R6, 0x8 ;  /* 0x0000000806067836 */ /* 0x000fe20000000000 */
[----:B------:R0:W-:Y:S02]  /*3610*/  STG.E desc[UR8][R2.64+-0x10], R17 ;  /* 0xfffff01102007986 */ /* 0x0001e4000c101908 */
[----:B------:R-:W-:Y:S01]  /*3620*/  IADD3 R8, P2, PT, R4, 0x20, RZ ;  /* 0x0000002004087810 */ /* 0x000fe20007f5e0ff */
[----:B------:R-:W-:Y:S01]  /*3630*/  IMAD.X R11, RZ, RZ, R3, P1 ;  /* 0x000000ffff0b7224 */ /* 0x000fe200008e0603 */
[----:B------:R0:W-:Y:S01]  /*3640*/  STG.E desc[UR8][R4.64+-0x10], R17 ;  /* 0xfffff01104007986 */ /* 0x0001e2000c101908 */
[----:B------:R-:W-:-:S02]  /*3650*/  ISETP.NE.AND P0, PT, R6, RZ, PT ;  /* 0x000000ff0600720c */ /* 0x000fc40003f05270 */
[----:B------:R-:W-:Y:S01]  /*3660*/  IMAD.X R9, RZ, RZ, R5, P2 ;  /* 0x000000ffff097224 */ /* 0x000fe200010e0605 */
        /* <DEDUP_REMOVED lines=15> */
.L_x_103:
[----:B------:R-:W-:Y:S05]  /*3760*/  @!P3 BRA `(.L_x_105) ;  /* 0x0000000000a4b947 */ /* 0x000fea0003800000 */
[----:B------:R-:W-:Y:S02]  /*3770*/  ISETP.GE.U32.AND P0, PT, R13, 0x4, PT ;  /* 0x000000040d00780c */ /* 0x000fe40003f06070 */
[----:B------:R-:W-:-:S04]  /*3780*/  LOP3.LUT R6, R12, 0x3, RZ, 0xc0, !PT ;  /* 0x000000030c067812 */ /* 0x000fc800078ec0ff */
[----:B------:R-:W-:-:S07]  /*3790*/  ISETP.NE.AND P1, PT, R6, RZ, PT ;  /* 0x000000ff0600720c */ /* 0x000fce0003f25270 */
[----:B------:R-:W-:Y:S06]  /*37a0*/  @!P0 BRA `(.L_x_106) ;  /* 0x0000000000388947 */ /* 0x000fec0003800000 */
[----:B0-----:R-:W0:Y:S01]  /*37b0*/  LDC.64 R2, c[0x0][0x3a8] ;  /* 0x0000ea00ff027b82 */ /* 0x001e220000000a00 */
[----:B------:R-:W-:-:S07]  /*37c0*/  MOV R9, 0x7fc00000 ;  /* 0x7fc0000000097802 */ /* 0x000fce0000000f00 */
        /* <DEDUP_REMOVED lines=12> */
.L_x_106:
[----:B------:R-:W-:Y:S05]  /*3890*/  @!P1 BRA `(.L_x_105) ;  /* 0x0000000000589947 */ /* 0x000fea0003800000 */
        /* <DEDUP_REMOVED lines=13> */
[----:B------:R3:W-:Y:S02]  /*3970*/  STG.E desc[UR8][R4.64+0x4], R9 ;  /* 0x0000040904007986 */ /* 0x0007e4000c101908 */
.L_x_107:
[----:B------:R-:W-:Y:S05]  /*3980*/  @P1 BRA `(.L_x_105) ;  /* 0x00000000001c1947 */ /* 0x000fea0003800000 */
[----:B0-23--:R-:W0:Y:S01]  /*3990*/  LDC.64 R2, c[0x0][0x3a8] ;  /* 0x0000ea00ff027b82 */ /* 0x00de220000000a00 */
[----:B------:R-:W-:-:S07]  /*39a0*/  MOV R9, 0x7fc00000 ;  /* 0x7fc0000000097802 */ /* 0x000fce0000000f00 */
[----:B------:R-:W1:Y:S01]  /*39b0*/  LDC.64 R4, c[0x0][0x3b0] ;  /* 0x0000ec00ff047b82 */ /* 0x000e620000000a00 */
[----:B0-----:R-:W-:-:S05]  /*39c0*/  IMAD.WIDE.U32 R2, R7, 0x4, R2 ;  /* 0x0000000407027825 */ /* 0x001fca00078e0002 */
[----:B------:R4:W-:Y:S01]  /*39d0*/  STG.E desc[UR8][R2.64], R9 ;  /* 0x0000000902007986 */ /* 0x0009e2000c101908 */
[----:B-1----:R-:W-:-:S05]  /*39e0*/  IMAD.WIDE.U32 R4, R7, 0x4, R4 ;  /* 0x0000000407047825 */ /* 0x002fca00078e0004 */
[----:B------:R4:W-:Y:S02]  /*39f0*/  STG.E desc[UR8][R4.64], R9 ;  /* 0x0000000904007986 */ /* 0x0009e4000c101908 */
.L_x_105:
[----:B-----5:R-:W-:-:S04]  /*3a00*/  FSETP.GT.AND P0, PT, R15, RZ, PT ;  /* 0x000000ff0f00720b */ /* 0x020fc80003f04000 */
[----:B------:R-:W-:-:S13]  /*3a10*/  FSETP.LEU.OR P0, PT, R0, RZ, !P0 ;  /* 0x000000ff0000720b */ /* 0x000fda000470b400 */
[----:B------:R-:W-:Y:S05]  /*3a20*/  @P0 EXIT ;  /* 0x000000000000094d */ /* 0x000fea0003800000 */
[----:B0-234-:R-:W0:Y:S01]  /*3a30*/  LDC.64 R2, c[0x0][0x380] ;  /* 0x0000e000ff027b82 */ /* 0x01de220000000a00 */
[----:B------:R-:W-:Y:S01]  /*3a40*/  VIMNMX R38, PT, PT, RZ, UR10, !PT ;  /* 0x0000000aff267c48 */ /* 0x000fe2000ffe0100 */
[----:B------:R-:W-:Y:S01]  /*3a50*/  F2F.F64.F32 R12, R0 ;  /* 0x00000000000c7310 */ /* 0x000fe20000201800 */
[----:B------:R-:W-:Y:S01]  /*3a60*/  FSETP.GEU.AND P0, PT, R15, R0, PT ;  /* 0x000000000f00720b */ /* 0x000fe20003f0e000 */
[----:B------:R-:W1:Y:S04]  /*3a70*/  LDCU UR16, c[0x0][0x398] ;  /* 0x00007300ff1077ac */ /* 0x000e680008000800 */
[----:B------:R-:W2:Y:S08]  /*3a80*/  LDC.64 R34, c[0x0][0x3b0] ;  /* 0x0000ec00ff227b82 */ /* 0x000eb00000000a00 */
[----:B------:R-:W3:Y:S01]  /*3a90*/  LDC.64 R32, c[0x0][0x3a8] ;  /* 0x0000ea00ff207b82 */ /* 0x000ee20000000a00 */
[----:B0-----:R-:W-:-:S05]  /*3aa0*/  IMAD.WIDE.U32 R6, R38, 0x4, R2 ;  /* 0x0000000426067825 */ /* 0x001fca00078e0002 */
[----:B------:R-:W4:Y:S01]  /*3ab0*/  LDG.E.CONSTANT R14, desc[UR8][R6.64] ;  /* 0x00000008060e7981 */ /* 0x000f22000c1e9900 */
[----:B------:R-:W0:Y:S01]  /*3ac0*/  F2F.F64.F32 R2, R15 ;  /* 0x0000000f00027310 */ /* 0x000e220000201800 */
[----:B------:R-:W-:Y:S02]  /*3ad0*/  IMAD.MOV.U32 R36, RZ, RZ, R6 ;  /* 0x000000ffff247224 */ /* 0x000fe400078e0006 */
[----:B------:R-:W-:Y:S02]  /*3ae0*/  IMAD.MOV.U32 R37, RZ, RZ, R7 ;  /* 0x000000ffff257224 */ /* 0x000fe400078e0007 */
[----:B--2---:R-:W-:-:S04]  /*3af0*/  IMAD.WIDE.U32 R34, R38, 0x4, R34 ;  /* 0x0000000426227825 */ /* 0x004fc800078e0022 */
[----:B---3--:R-:W-:Y:S01]  /*3b00*/  IMAD.WIDE.U32 R32, R38, 0x4, R32 ;  /* 0x0000000426207825 */ /* 0x008fe200078e0020 */
[----:B0-----:R-:W-:Y:S02]  /*3b10*/  FSEL R11, R3, R13, !P0 ;  /* 0x0000000d030b7208 */ /* 0x001fe40004000000 */
[----:B------:R-:W-:Y:S01]  /*3b20*/  FSEL R9, R13, R3, !P0 ;  /* 0x000000030d097208 */ /* 0x000fe20004000000 */
[----:B------:R-:W-:Y:S01]  /*3b30*/  IMAD.MOV.U32 R3, RZ, RZ, 0x2 ;  /* 0x00000002ff037424 */ /* 0x000fe200078e00ff */
[----:B------:R-:W-:Y:S02]  /*3b40*/  FSEL R10, R2, R12, !P0 ;  /* 0x0000000c020a7208 */ /* 0x000fe40004000000 */
[----:B------:R-:W-:Y:S01]  /*3b50*/  FSEL R8, R12, R2, !P0 ;  /* 0x000000020c087208 */ /* 0x000fe20004000000 */
[----:B----4-:R-:W0:Y:S02]  /*3b60*/  F2F.F64.F32 R4, R14 ;  /* 0x0000000e00047310 */ /* 0x010e240000201800 */
        /* <DEDUP_REMOVED lines=9> */
[----:B------:R-:W-:Y:S01]  /*3c00*/  STL.128 [R1+0x80], R16 ;  /* 0x0000801001007387 */ /* 0x000fe20000100c00 */
        /* <DEDUP_REMOVED lines=12> */
[----:B------:R-:W-:Y:S01]  /*3cd0*/  IMAD.MOV.U32 R29, RZ, RZ, R5 ;  /* 0x000000ffff1d7224 */ /* 0x000fe200078e0005 */
[----:B------:R-:W-:Y:S01]  /*3ce0*/  MOV R51, R5 ;  /* 0x0000000500337202 */ /* 0x000fe20000000f00 */
[--C-:B------:R-:W-:Y:S01]  /*3cf0*/  IMAD.MOV.U32 R30, RZ, RZ, R4.reuse ;  /* 0x000000ffff1e7224 */ /* 0x100fe200078e0004 */
[----:B------:R-:W-:Y:S01]  /*3d00*/  STL.128 [R1+0x40], R4 ;  /* 0x0000400401007387 */ /* 0x000fe20000100c00 */
[----:B------:R-:W-:-:S02]  /*3d10*/  IMAD.MOV.U32 R40, RZ, RZ, R4 ;  /* 0x000000ffff287224 */ /* 0x000fc400078e0004 */
[--C-:B------:R-:W-:Y:S01]  /*3d20*/  IMAD.MOV.U32 R41, RZ, RZ, R5.reuse ;  /* 0x000000ffff297224 */ /* 0x100fe200078e0005 */
[----:B------:R-:W-:Y:S01]  /*3d30*/  STL.128 [R1+0x10], R24 ;  /* 0x0000101801007387 */ /* 0x000fe20000100c00 */
[--C-:B------:R-:W-:Y:S02]  /*3d40*/  IMAD.MOV.U32 R42, RZ, RZ, R4.reuse ;  /* 0x000000ffff2a7224 */ /* 0x100fe400078e0004 */
[--C-:B------:R-:W-:Y:S01]  /*3d50*/  IMAD.MOV.U32 R44, RZ, RZ, R4.reuse ;  /* 0x000000ffff2c7224 */ /* 0x100fe200078e0004 */
[----:B------:R-:W-:Y:S01]  /*3d60*/  STL.128 [R1+0x50], R28 ;  /* 0x0000501c01007387 */ /* 0x000fe20000100c00 */
[----:B------:R-:W-:Y:S02]  /*3d70*/  IMAD.MOV.U32 R45, RZ, RZ, R5 ;  /* 0x000000ffff2d7224 */ /* 0x000fe400078e0005 */
[--C-:B------:R-:W-:Y:S01]  /*3d80*/  IMAD.MOV.U32 R46, RZ, RZ, R4.reuse ;  /* 0x000000ffff2e7224 */ /* 0x100fe200078e0004 */
[----:B------:R-:W-:Y:S01]  /*3d90*/  STL.128 [R1+0x90], R40 ;  /* 0x0000902801007387 */ /* 0x000fe20000100c00 */
[----:B------:R-:W-:-:S02]  /*3da0*/  IMAD.MOV.U32 R48, RZ, RZ, R4 ;  /* 0x000000ffff307224 */ /* 0x000fc400078e0004 */
[----:B------:R-:W-:Y:S01]  /*3db0*/  IMAD.MOV.U32 R49, RZ, RZ, R5 ;  /* 0x000000ffff317224 */ /* 0x000fe200078e0005 */
[----:B------:R-:W-:Y:S01]  /*3dc0*/  STL.128 [R1+0xd0], R44 ;  /* 0x0000d02c01007387 */ /* 0x000fe20000100c00 */
[----:B------:R-:W-:-:S03]  /*3dd0*/  IMAD.MOV.U32 R50, RZ, RZ, R4 ;  /* 0x000000ffff327224 */ /* 0x000fc600078e0004 */
[----:B------:R0:W-:Y:S04]  /*3de0*/  STL.128 [R1+0xe0], R24 ;  /* 0x0000e01801007387 */ /* 0x0001e80000100c00 */
[----:B------:R-:W-:Y:S04]  /*3df0*/  STL.128 [R1+0x20], R48 ;  /* 0x0000203001007387 */ /* 0x000fe80000100c00 */
[----:B------:R2:W-:Y:S04]  /*3e00*/  STL.128 [R1+0x30], R28 ;  /* 0x0000301c01007387 */ /* 0x0005e80000100c00 */
[----:B------:R3:W-:Y:S04]  /*3e10*/  STL.128 [R1+0x70], R40 ;  /* 0x0000702801007387 */ /* 0x0007e80000100c00 */
[----:B------:R4:W-:Y:S01]  /*3e20*/  STL.128 [R1+0xb0], R44 ;  /* 0x0000b02c01007387 */ /* 0x0009e20000100c00 */
[----:B0-----:R-:W-:-:S02]  /*3e30*/  CS2R R26, SRZ ;  /* 0x00000000001a7805 */ /* 0x001fc4000001ff00 */
[----:B------:R-:W-:Y:S01]  /*3e40*/  CS2R R24, SRZ ;  /* 0x0000000000187805 */ /* 0x000fe2000001ff00 */
[----:B------:R0:W-:Y:S04]  /*3e50*/  STL.128 [R1+0xf0], R48 ;  /* 0x0000f03001007387 */ /* 0x0001e80000100c00 */
[----:B------:R5:W-:Y:S01]  /*3e60*/  STL.128 [R1], R4 ;  /* 0x0000000401007387 */ /* 0x000be20000100c00 */
[C---:B--2---:R-:W-:Y:S01]  /*3e70*/  VIADD R31, R38.reuse, 0xa ;  /* 0x0000000a261f7836 */ /* 0x044fe20000000000 */
[C---:B------:R-:W-:Y:S01]  /*3e80*/  IADD3 R28, PT, PT, R38.reuse, -0x1, RZ ;  /* 0xffffffff261c7810 */ /* 0x040fe20007ffe0ff */
[C---:B------:R-:W-:Y:S01]  /*3e90*/  VIADD R30, R38.reuse, 0x2 ;  /* 0x00000002261e7836 */ /* 0x040fe20000000000 */
[----:B---3--:R-:W-:Y:S01]  /*3ea0*/  CS2R R40, SRZ ;  /* 0x0000000000287805 */ /* 0x008fe2000001ff00 */
[----:B------:R-:W-:Y:S01]  /*3eb0*/  VIADD R29, R38, 0x3 ;  /* 0x00000003261d7836 */ /* 0x000fe20000000000 */
[----:B----4-:R-:W-:-:S02]  /*3ec0*/  CS2R R46, SRZ ;  /* 0x00000000002e7805 */ /* 0x010fc4000001ff00 */
[----:B0-----:R-:W-:Y:S02]  /*3ed0*/  CS2R R48, SRZ ;  /* 0x0000000000307805 */ /* 0x001fe4000001ff00 */
[----:B-1---5:R-:W-:-:S07]  /*3ee0*/  CS2R R6, SRZ ;  /* 0x0000000000067805 */ /* 0x022fce000001ff00 */
.L_x_127:
[----:B------:R-:W-:Y:S01]  /*3ef0*/  VIADD R39, R28, 0x1 ;  /* 0x000000011c277836 */ /* 0x000fe20000000000 */
[----:B------:R-:W2:Y:S04]  /*3f00*/  LDG.E.CONSTANT R14, desc[UR8][R36.64] ;  /* 0x00000008240e7981 */ /* 0x000ea8000c1e9900 */
[C---:B------:R-:W-:Y:S02]  /*3f10*/  ISETP.GT.U32.AND P0, PT, R39.reuse, R38, PT ;  /* 0x000000262700720c */ /* 0x040fe40003f04070 */
[----:B------:R-:W-:-:S11]  /*3f20*/  ISETP.GE.U32.AND P1, PT, R39, R30, PT ;  /* 0x0000001e2700720c */ /* 0x000fd60003f26070 */
[----:B------:R-:W0:Y:S01]  /*3f30*/  @P0 LDC.64 R18, c[0x0][0x380] ;  /* 0x0000e000ff120b82 */ /* 0x000e220000000a00 */
[----:B------:R-:W-:-:S07]  /*3f40*/  ISETP.GE.U32.AND P2, PT, R39, R29, PT ;  /* 0x0000001d2700720c */ /* 0x000fce0003f46070 */
[----:B------:R-:W1:Y:S08]  /*3f50*/  @P1 LDC.64 R22, c[0x0][0x380] ;  /* 0x0000e000ff161b82 */ /* 0x000e700000000a00 */
[----:B------:R-:W3:Y:S01]  /*3f60*/  @P2 LDC.64 R44, c[0x0][0x380] ;  /* 0x0000e000ff2c2b82 */ /* 0x000ee20000000a00 */
[----:B0-----:R-:W-:-:S05]  /*3f70*/  @P0 IMAD.WIDE.U32 R18, R28, 0x4, R18 ;  /* 0x000000041c120825 */ /* 0x001fca00078e0012 */
[----:B------:R-:W4:Y:S01]  /*3f80*/  @P0 LDG.E.CONSTANT R0, desc[UR8][R18.64] ;  /* 0x0000000812000981 */ /* 0x000f22000c1e9900 */
[----:B------:R-:W-:-:S04]  /*3f90*/  @P1 VIADD R15, R28, 0xffffffff ;  /* 0xffffffff1c0f1836 */ /* 0x000fc80000000000 */
[----:B-1----:R-:W-:Y:S01]  /*3fa0*/  @P1 IMAD.WIDE.U32 R22, R15, 0x4, R22 ;  /* 0x000000040f161825 */ /* 0x002fe200078e0016 */
[----:B------:R-:W-:-:S05]  /*3fb0*/  @P2 IADD3 R15, PT, PT, R28, -0x2, RZ ;  /* 0xfffffffe1c0f2810 */ /* 0x000fca0007ffe0ff */
[----:B------:R-:W5:Y:S01]  /*3fc0*/  @P1 LDG.E.CONSTANT R22, desc[UR8][R22.64] ;  /* 0x0000000816161981 */ /* 0x000f62000c1e9900 */
[----:B---3--:R-:W-:-:S06]  /*3fd0*/  @P2 IMAD.WIDE.U32 R44, R15, 0x4, R44 ;  /* 0x000000040f2c2825 */ /* 0x008fcc00078e002c */
[----:B------:R0:W3:Y:S02]  /*3fe0*/  @P2 LDG.E.CONSTANT R44, desc[UR8][R44.64] ;  /* 0x000000082c2c2981 */ /* 0x0000e4000c1e9900 */
[----:B0-----:R-:W-:-:S05]  /*3ff0*/  IMAD.SHL.U32 R45, R3, 0x8, RZ ;  /* 0x00000008032d7824 */ /* 0x001fca00078e00ff */
[----:B------:R-:W-:Y:S01]  /*4000*/  IADD3 R2, PT, PT, R45, -0x10, RZ ;  /* 0xfffffff02d027810 */ /* 0x000fe20007ffe0ff */
[----:B------:R-:W-:Y:S01]  /*4010*/  UMOV UR4, 0x9999999a ;  /* 0x9999999a00047882 */ /* 0x000fe20000000000 */
[----:B------:R-:W-:Y:S02]  /*4020*/  UMOV UR5, 0x3fb99999 ;  /* 0x3fb9999900057882 */ /* 0x000fe40000000000 */
[----:B------:R-:W-:-:S05]  /*4030*/  LOP3.LUT R2, R2, 0x38, RZ, 0xc0, !PT ;  /* 0x0000003802027812 */ /* 0x000fca00078ec0ff */
[----:B------:R-:W-:Y:S01]  /*4040*/  IMAD.IADD R61, R1, 0x1, R2 ;  /* 0x00000001013d7824 */ /* 0x000fe200078e0202 */
[----:B--2---:R-:W0:Y:S02]  /*4050*/  F2F.F64.F32 R14, R14 ;  /* 0x0000000e000e7310 */ /* 0x004e240000201800 */
[--C-:B0-----:R-:W-:Y:S02]  /*4060*/  IMAD.MOV.U32 R16, RZ, RZ, R14.reuse ;  /* 0x000000ffff107224 */ /* 0x101fe400078e000e */
[----:B------:R-:W-:Y:S01]  /*4070*/  IMAD.MOV.U32 R17, RZ, RZ, R15 ;  /* 0x000000ffff117224 */ /* 0x000fe200078e000f */
[----:B------:R-:W-:Y:S01]  /*4080*/  MOV R21, R15 ;  /* 0x0000000f00157202 */ /* 0x000fe20000000f00 */
[----:B------:R-:W-:-:S04]  /*4090*/  IMAD.MOV.U32 R20, RZ, RZ, R14 ;  /* 0x000000ffff147224 */ /* 0x000fc800078e000e */
[----:B----4-:R-:W0:Y:S08]  /*40a0*/  @P0 F2F.F64.F32 R16, R0 ;  /* 0x0000000000100310 */ /* 0x010e300000201800 */
[----:B-----5:R-:W1:Y:S01]  /*40b0*/  @P1 F2F.F64.F32 R20, R22 ;  /* 0x0000001600141310 */ /* 0x020e620000201800 */
[----:B0-----:R-:W-:Y:S01]  /*40c0*/  DMUL R18, R16, 3 ;  /* 0x4008000010127828 */ /* 0x001fe20000000000 */
[----:B------:R-:W-:-:S02]  /*40d0*/  IMAD.MOV.U32 R16, RZ, RZ, R14 ;  /* 0x000000ffff107224 */ /* 0x000fc400078e000e */
[----:B------:R-:W-:-:S05]  /*40e0*/  IMAD.MOV.U32 R17, RZ, RZ, R15 ;  /* 0x000000ffff117224 */ /* 0x000fca00078e000f */
[----:B------:R-:W-:Y:S01]  /*40f0*/  DFMA R18, R14, 4, R18 ;  /* 0x401000000e12782b */ /* 0x000fe20000000012 */
[----:B---3--:R-:W0:Y:S07]  /*4100*/  @P2 F2F.F64.F32 R16, R44 ;  /* 0x0000002c00102310 */ /* 0x008e2e0000201800 */
[----:B-1----:R-:W-:Y:S01]  /*4110*/  DFMA R18, R20, 2, R18 ;  /* 0x400000001412782b */ /* 0x002fe20000000012 */
[----:B------:R-:W-:-:S07]  /*4120*/  LOP3.LUT R0, R45, 0x38, RZ, 0xc0, !PT ;  /* 0x000000382d007812 */ /* 0x000fce00078ec0ff */
[----:B0-----:R-:W-:Y:S01]  /*4130*/  DADD R18, R18, R16 ;  /* 0x0000000012127229 */ /* 0x001fe20000000010 */
[----:B------:R-:W-:-:S07]  /*4140*/  IMAD.IADD R58, R1, 0x1, R0 ;  /* 0x00000001013a7824 */ /* 0x000fce00078e0200 */
[----:B------:R-:W-:Y:S01]  /*4150*/  DMUL R18, R18, UR4 ;  /* 0x0000000412127c28 */ /* 0x000fe20008000000 */
[----:B------:R-:W-:Y:S01]  /*4160*/  LOP3.LUT R0, R2, 0x20, RZ, 0x3c, !PT ;  /* 0x0000002002007812 */ /* 0x000fe200078e3cff */
[----:B------:R-:W-:-:S05]  /*4170*/  VIADD R2, R45, 0x20 ;  /* 0x000000202d027836 */ /* 0x000fca0000000000 */
[----:B------:R0:W-:Y:S01]  /*4180*/  STL.64 [R61], R18 ;  /* 0x000000123d007387 */ /* 0x0001e20000100a00 */
[----:B------:R-:W-:-:S03]  /*4190*/  IADD3 R59, PT, PT, R1, R0, RZ ;  /* 0x00000000013b7210 */ /* 0x000fc60007ffe0ff */
[----:B------:R-:W2:Y:S01]  /*41a0*/  LDL.64 R22, [R58] ;  /* 0x000000003a167983 */ /* 0x000ea20000100a00 */
[----:B------:R-:W-:-:S03]  /*41b0*/  LOP3.LUT R0, R2, 0x38, RZ, 0xc0, !PT ;  /* 0x0000003802007812 */ /* 0x000fc600078ec0ff */
[----:B------:R-:W3:Y:S02]  /*41c0*/  LDL.64 R20, [R59] ;  /* 0x000000003b147983 */ /* 0x000ee40000100a00 */
[----:B------:R-:W-:-:S05]  /*41d0*/  IMAD.IADD R2, R1, 0x1, R0 ;  /* 0x0000000101027824 */ /* 0x000fca00078e0200 */
[----:B------:R-:W4:Y:S01]  /*41e0*/  LDL.64 R16, [R2] ;  /* 0x0000000002107983 */ /* 0x000f220000100a00 */
[----:B------:R-:W-:Y:S01]  /*41f0*/  UMOV UR6, 0x2de00d1b ;  /* 0x2de00d1b00067882 */ /* 0x000fe20000000000 */
        /* <DEDUP_REMOVED lines=9> */
[----:B------:R-:W-:-:S04]  /*4290*/  IADD3 R0, PT, PT, R45, 0x18, RZ ;  /* 0x000000182d007810 */ /* 0x000fc80007ffe0ff */
[----:B------:R-:W-:-:S05]  /*42a0*/  LOP3.LUT R0, R0, 0x38, RZ, 0xc0, !PT ;  /* 0x0000003800007812 */ /* 0x000fca00078ec0ff */
[----:B------:R-:W-:Y:S01]  /*42b0*/  IMAD.IADD R0, R1, 0x1, R0 ;  /* 0x0000000101007824 */ /* 0x000fe200078e0200 */
[----:B--2---:R-:W-:-:S08]  /*42c0*/  DMUL R22, R22, -UR6 ;  /* 0x8000000616167c28 */ /* 0x004fd00008000000 */
[----:B---3--:R-:W-:-:S08]  /*42d0*/  DFMA R20, R20, -UR10, R22 ;  /* 0x8000000a14147c2b */ /* 0x008fd00008000016 */
[----:B----4-:R-:W-:Y:S01]  /*42e0*/  DFMA R16, R16, UR12, R20 ;  /* 0x0000000c10107c2b */ /* 0x010fe20008000014 */
[----:B------:R-:W-:Y:S02]  /*42f0*/  IMAD.MOV.U32 R20, RZ, RZ, 0x147ae148 ;  /* 0x147ae148ff147424 */ /* 0x000fe400078e00ff */
[----:B------:R-:W-:-:S05]  /*4300*/  IMAD.MOV.U32 R21, RZ, RZ, 0x3fe147ae ;  /* 0x3fe147aeff157424 */ /* 0x000fca00078e00ff */
[----:B------:R-:W-:Y:S02]  /*4310*/  DFMA R16, R18, UR14, R16 ;  /* 0x0000000e12107c2b */ /* 0x000fe40008000010 */
[----:B------:R-:W-:-:S08]  /*4320*/  DFMA R20, R40, UR4, R20 ;  /* 0x0000000428147c2b */ /* 0x000fd00008000014 */
[----:B------:R-:W-:-:S07]  /*4330*/  DMUL R22, R20, R16 ;  /* 0x0000001014167228 */ /* 0x000fce0000000000 */
[----:B------:R1:W-:Y:S04]  /*4340*/  STL.64 [R61+0x40], R22 ;  /* 0x000040163d007387 */ /* 0x0003e80000100a00 */
[----:B------:R-:W2:Y:S04]  /*4350*/  LDL.64 R16, [R0+0x40] ;  /* 0x0000400000107983 */ /* 0x000ea80000100a00 */
[----:B--2---:R2:W-:Y:S04]  /*4360*/  STL.64 [R61+0x80], R16 ;  /* 0x000080103d007387 */ /* 0x0045e80000100a00 */
[----:B------:R-:W3:Y:S04]  /*4370*/  LDL.64 R50, [R58+0x40] ;  /* 0x000040003a327983 */ /* 0x000ee80000100a00 */
[----:B------:R-:W4:Y:S04]  /*4380*/  LDL.64 R44, [R59+0x40] ;  /* 0x000040003b2c7983 */ /* 0x000f280000100a00 */
[----:B0-----:R-:W5:Y:S01]  /*4390*/  LDL.64 R18, [R2+0x40] ;  /* 0x0000400002127983 */ /* 0x001f620000100a00 */
[----:B---3--:R-:W-:-:S08]  /*43a0*/  DMUL R50, R50, -UR6 ;  /* 0x8000000632327c28 */ /* 0x008fd00008000000 */
[----:B----4-:R-:W-:-:S08]  /*43b0*/  DFMA R44, R44, -UR10, R50 ;  /* 0x8000000a2c2c7c2b */ /* 0x010fd00008000032 */
[----:B-----5:R-:W-:-:S08]  /*43c0*/  DFMA R18, R18, UR12, R44 ;  /* 0x0000000c12127c2b */ /* 0x020fd0000800002c */
[----:B------:R-:W-:-:S08]  /*43d0*/  DFMA R18, R22, UR14, R18 ;  /* 0x0000000e16127c2b */ /* 0x000fd00008000012 */
[----:B------:R-:W-:-:S07]  /*43e0*/  DMUL R18, R20, R18 ;  /* 0x0000001214127228 */ /* 0x000fce0000000000 */
[----:B------:R2:W-:Y:S04]  /*43f0*/  STL.64 [R61+0xc0], R18 ;  /* 0x0000c0123d007387 */ /* 0x0005e80000100a00 */
[----:B------:R-:W3:Y:S04]  /*4400*/  LDL.64 R50, [R58+0x80] ;  /* 0x000080003a327983 */ /* 0x000ee80000100a00 */
[----:B------:R-:W4:Y:S04]  /*4410*/  LDL.64 R56, [R58+0xc0] ;  /* 0x0000c0003a387983 */ /* 0x000f280000100a00 */
[----:B------:R-:W5:Y:S04]  /*4420*/  LDL.64 R44, [R59+0x80] ;  /* 0x000080003b2c7983 */ /* 0x000f680000100a00 */
[----:B------:R-:W2:Y:S04]  /*4430*/  LDL.64 R54, [R59+0xc0] ;  /* 0x0000c0003b367983 */ /* 0x000ea80000100a00 */
[----:B-1----:R-:W2:Y:S04]  /*4440*/  LDL.64 R22, [R2+0x80] ;  /* 0x0000800002167983 */ /* 0x002ea80000100a00 */
[----:B------:R-:W2:Y:S01]  /*4450*/  LDL.64 R52, [R2+0xc0] ;  /* 0x0000c00002347983 */ /* 0x000ea20000100a00 */
[----:B------:R-:W-:Y:S01]  /*4460*/  UMOV UR4, 0x9999999a ;  /* 0x9999999a00047882 */ /* 0x000fe20000000000 */
[----:B------:R-:W-:Y:S01]  /*4470*/  UMOV UR5, 0x3fc99999 ;  /* 0x3fc9999900057882 */ /* 0x000fe20000000000 */
[----:B------:R-:W-:Y:S01]  /*4480*/  BSSY.RECONVERGENT B0, `(.L_x_108) ;  /* 0x0000077000007945 */ /* 0x000fe20003800200 */
[----:B------:R-:W-:-:S02]  /*4490*/  IMAD.MOV.U32 R104, RZ, RZ, R40 ;  /* 0x000000ffff687224 */ /* 0x000fc400078e0028 */
[----:B------:R-:W-:Y:S01]  /*44a0*/  IMAD.MOV.U32 R105, RZ, RZ, R41 ;  /* 0x000000ffff697224 */ /* 0x000fe200078e0029 */
[----:B---3--:R-:W-:Y:S02]  /*44b0*/  DMUL R50, R50, -UR6 ;  /* 0x8000000632327c28 */ /* 0x008fe40008000000 */
[----:B----4-:R-:W-:-:S06]  /*44c0*/  DMUL R56, R56, -UR6 ;  /* 0x8000000638387c28 */ /* 0x010fcc0008000000 */
[----:B-----5:R-:W-:Y:S02]  /*44d0*/  DFMA R44, R44, -UR10, R50 ;  /* 0x8000000a2c2c7c2b */ /* 0x020fe40008000032 */
[----:B--2---:R-:W-:-:S06]  /*44e0*/  DFMA R54, R54, -UR10, R56 ;  /* 0x8000000a36367c2b */ /* 0x004fcc0008000038 */
[----:B------:R-:W-:Y:S02]  /*44f0*/  DFMA R22, R22, UR12, R44 ;  /* 0x0000000c16167c2b */ /* 0x000fe4000800002c */
[----:B------:R-:W-:-:S06]  /*4500*/  DFMA R52, R52, UR12, R54 ;  /* 0x0000000c34347c2b */ /* 0x000fcc0008000036 */
[----:B------:R-:W-:Y:S02]  /*4510*/  DFMA R22, R16, UR14, R22 ;  /* 0x0000000e10167c2b */ /* 0x000fe40008000016 */
[----:B------:R-:W-:-:S06]  /*4520*/  DFMA R52, R18, UR14, R52 ;  /* 0x0000000e12347c2b */ /* 0x000fcc0008000034 */
[C---:B------:R-:W-:Y:S02]  /*4530*/  DFMA R22, R20.reuse, R22, R18 ;  /* 0x000000161416722b */ /* 0x040fe40000000012 */
[----:B------:R-:W-:-:S06]  /*4540*/  DFMA R52, -R20, R52, R16 ;  /* 0x000000341434722b */ /* 0x000fcc0000000110 */
[----:B------:R-:W-:Y:S01]  /*4550*/  DMUL R20, R22, UR4 ;  /* 0x0000000416147c28 */ /* 0x000fe20008000000 */
[----:B------:R-:W-:Y:S01]  /*4560*/  UMOV UR6, 0x9999999a ;  /* 0x9999999a00067882 */ /* 0x000fe20000000000 */
[----:B------:R-:W-:Y:S01]  /*4570*/  UMOV UR7, 0x3fe99999 ;  /* 0x3fe9999900077882 */ /* 0x000fe20000000000 */
[----:B------:R-:W-:-:S05]  /*4580*/  DMUL R22, R52, UR4 ;  /* 0x0000000434167c28 */ /* 0x000fca0008000000 */
[----:B------:R-:W-:-:S03]  /*4590*/  DFMA R20, R46, UR6, R20 ;  /* 0x000000062e147c2b */ /* 0x000fc60008000014 */
[----:B------:R-:W-:-:S05]  /*45a0*/  DFMA R22, R48, UR6, R22 ;  /* 0x0000000630167c2b */ /* 0x000fca0008000016 */
[----:B------:R-:W-:-:S03]  /*45b0*/  DMUL R50, R20, R48 ;  /* 0x0000003014327228 */ /* 0x000fc60000000000 */
[----:B------:R-:W-:-:S05]  /*45c0*/  DMUL R44, R22, R48 ;  /* 0x00000030162c7228 */ /* 0x000fca0000000000 */
[----:B------:R-:W-:-:S03]  /*45d0*/  DFMA R50, R22, R46, -R50 ;  /* 0x0000002e1632722b */ /* 0x000fc60000000832 */
[----:B------:R-:W-:-:S05]  /*45e0*/  DFMA R44, R20, R46, R44 ;  /* 0x0000002e142c722b */ /* 0x000fca000000002c */
[----:B------:R-:W-:-:S03]  /*45f0*/  DMUL R50, R50, UR4 ;  /* 0x0000000432327c28 */ /* 0x000fc60008000000 */
[----:B------:R-:W-:-:S05]  /*4600*/  DMUL R44, R44, UR4 ;  /* 0x000000042c2c7c28 */ /* 0x000fca0008000000 */
[----:B------:R-:W-:-:S03]  /*4610*/  DFMA R24, R24, UR6, R50 ;  /* 0x0000000618187c2b */ /* 0x000fc60008000032 */
[----:B------:R-:W-:-:S05]  /*4620*/  DFMA R26, R26, UR6, R44 ;  /* 0x000000061a1a7c2b */ /* 0x000fca000800002c */
[----:B------:R-:W-:-:S06]  /*4630*/  DSETP.NEU.AND P0, PT, R24, RZ, PT ;  /* 0x000000ff1800722a */ /* 0x000fcc0003f0d000 */
        /* <DEDUP_REMOVED lines=23> */
.L_x_111:
[----:B------:R-:W-:Y:S05]  /*47b0*/  BSYNC.RECONVERGENT B2 ;  /* 0x0000000000027941 */ /* 0x000fea0003800200 */
.L_x_110:
[----:B------:R-:W-:Y:S01]  /*47c0*/  DSETP.GTU.AND P0, PT, |R104|, 1, PT ;  /* 0x3ff000006800742a */ /* 0x000fe20003f0c200 */
[----:B------:R-:W-:-:S13]  /*47d0*/  BSSY.RECONVERGENT B2, `(.L_x_112) ;  /* 0x000002c000027945 */ /* 0x000fda0003800200 */
[----:B------:R-:W-:Y:S01]  /*47e0*/  @!P0 IMAD.MOV.U32 R44, RZ, RZ, 0x6bb98c7e ;  /* 0x6bb98c7eff2c8424 */ /* 0x000fe200078e00ff */
[----:B------:R-:W-:Y:S01]  /*47f0*/  @!P0 MOV R49, 0x3fcf5254 ;  /* 0x3fcf525400318802 */ /* 0x000fe20000000f00 */
[----:B------:R-:W-:Y:S01]  /*4800*/  @!P0 IMAD.MOV.U32 R45, RZ, RZ, 0x3fb0f909 ;  /* 0x3fb0f909ff2d8424 */ /* 0x000fe200078e00ff */
[C---:B------:R-:W-:Y:S01]  /*4810*/  @!P0 DADD R46, |R104|.reuse, -1 ;  /* 0xbff00000682e8429 */ /* 0x040fe20000000200 */
[----:B------:R-:W-:Y:S02]  /*4820*/  @!P0 IMAD.MOV.U32 R48, RZ, RZ, 0x60aa64c3 ;  /* 0x60aa64c3ff308424 */ /* 0x000fe400078e00ff */
[----:B------:R-:W-:Y:S02]  /*4830*/  @!P0 IMAD.MOV.U32 R98, RZ, RZ, 0x54442d18 ;  /* 0x54442d18ff628424 */ /* 0x000fe400078e00ff */
[----:B------:R-:W-:Y:S02]  /*4840*/  @!P0 IMAD.MOV.U32 R99, RZ, RZ, 0x3fe921fb ;  /* 0x3fe921fbff638424 */ /* 0x000fe400078e00ff */
[----:B------:R-:W-:-:S08]  /*4850*/  @!P0 DFMA R44, |R104|, R44, R48 ;  /* 0x0000002c682c822b */ /* 0x000fd00000000230 */
        /* <DEDUP_REMOVED lines=19> */
.L_x_115:
[----:B------:R-:W-:Y:S05]  /*4990*/  BSYNC.RECONVERGENT B3 ;  /* 0x0000000000037941 */ /* 0x000fea0003800200 */
.L_x_114:
[----:B------:R-:W-:Y:S01]  /*49a0*/  IMAD.MOV.U32 R44, RZ, RZ, 0x60aa64c3 ;  /* 0x60aa64c3ff2c7424 */ /* 0x000fe200078e00ff */
[----:B------:R-:W-:Y:S01]  /*49b0*/  MOV R45, 0x3fcf5254 ;  /* 0x3fcf5254002d7802 */ /* 0x000fe20000000f00 */
[----:B------:R-:W-:Y:S01]  /*49c0*/  UMOV UR4, 0x6bb98c7e ;  /* 0x6bb98c7e00047882 */ /* 0x000fe20000000000 */
[----:B------:R-:W-:Y:S01]  /*49d0*/  UMOV UR5, 0x3fb0f909 ;  /* 0x3fb0f90900057882 */ /* 0x000fe20000000000 */
[----:B------:R-:W-:Y:S01]  /*49e0*/  DADD R46, |R96|, -1 ;  /* 0xbff00000602e7429 */ /* 0x000fe20000000200 */
[----:B------:R-:W-:Y:S01]  /*49f0*/  IMAD.MOV.U32 R98, RZ, RZ, 0x3ff921fb ;  /* 0x3ff921fbff627424 */ /* 0x000fe200078e00ff */
[----:B------:R-:W-:Y:S02]  /*4a00*/  DSETP.GT.AND P0, PT, R104, RZ, PT ;  /* 0x000000ff6800722a */ /* 0x000fe40003f04000 */
[----:B------:R-:W-:Y:S01]  /*4a10*/  DFMA R44, |R96|, UR4, R44 ;  /* 0x00000004602c7c2b */ /* 0x000fe2000800022c */
[----:B------:R-:W-:Y:S01]  /*4a20*/  UMOV UR4, 0x54442d18 ;  /* 0x54442d1800047882 */ /* 0x000fe20000000000 */
[----:B------:R-:W-:-:S02]  /*4a30*/  UMOV UR5, 0x3fe921fb ;  /* 0x3fe921fb00057882 */ /* 0x000fc40000000000 */
[----:B------:R-:W-:Y:S01]  /*4a40*/  FSEL R99, R98, -1.9463495016098022461, P0 ;  /* 0xbff921fb62637808 */ /* 0x000fe20000000000 */
[----:B------:R-:W-:-:S03]  /*4a50*/  IMAD.MOV.U32 R98, RZ, RZ, 0x54442d18 ;  /* 0x54442d18ff627424 */ /* 0x000fc600078e00ff */
[----:B------:R-:W-:-:S08]  /*4a60*/  DFMA R44, R46, R96, R44 ;  /* 0x000000602e2c722b */ /* 0x000fd0000000002c */
[----:B------:R-:W-:-:S08]  /*4a70*/  DFMA R44, R96, UR4, R44 ;  /* 0x00000004602c7c2b */ /* 0x000fd0000800002c */
[----:B------:R-:W-:-:S11]  /*4a80*/  DADD R98, -R44, R98 ;  /* 0x000000002c627229 */ /* 0x000fd60000000162 */
.L_x_113:
[----:B------:R-:W-:Y:S05]  /*4a90*/  BSYNC.RECONVERGENT B2 ;  /* 0x0000000000027941 */ /* 0x000fea0003800200 */
.L_x_112:
        /* <DEDUP_REMOVED lines=20> */
.L_x_116:
[----:B------:R-:W-:Y:S05]  /*4be0*/  BSYNC.RECONVERGENT B2 ;  /* 0x0000000000027941 */ /* 0x000fea0003800200 */
.L_x_109:
[----:B------:R-:W-:Y:S05]  /*4bf0*/  BSYNC.RECONVERGENT B0 ;  /* 0x0000000000007941 */ /* 0x000fea0003800200 */
.L_x_108:
        /* <DEDUP_REMOVED lines=23> */
[----:B------:R-:W-:Y:S02]  /*4d70*/  IMAD.MOV.U32 R44, RZ, RZ, R6 ;  /* 0x000000ffff2c7224 */ /* 0x000fe400078e0006 */
[----:B------:R-:W-:Y:S01]  /*4d80*/  IMAD.MOV.U32 R45, RZ, RZ, R7 ;  /* 0x000000ffff2d7224 */ /* 0x000fe200078e0007 */
[----:B------:R-:W-:Y:S07]  /*4d90*/  @!P0 BRA `(.L_x_118) ;  /* 0x00000004001c8947 */ /* 0x000fee0003800000 */
        /* <DEDUP_REMOVED lines=21> */
.L_x_120:
[----:B------:R-:W-:Y:S05]  /*4ef0*/  BSYNC.RECONVERGENT B2 ;  /* 0x0000000000027941 */ /* 0x000fea0003800200 */
.L_x_119:
        /* <DEDUP_REMOVED lines=9> */
[----:B------:R-:W-:Y:S02]  /*4f90*/  @!P0 IMAD.MOV.U32 R18, RZ, RZ, 0x54442d18 ;  /* 0x54442d18ff128424 */ /* 0x000fe400078e00ff */
[----:B------:R-:W-:-:S06]  /*4fa0*/  @!P0 IMAD.MOV.U32 R19, RZ, RZ, 0x3fe921fb ;  /* 0x3fe921fbff138424 */ /* 0x000fcc00078e00ff */
        /* <DEDUP_REMOVED lines=18> */
.L_x_124:
[----:B------:R-:W-:Y:S05]  /*50d0*/  BSYNC.RECONVERGENT B3 ;  /* 0x0000000000037941 */ /* 0x000fea0003800200 */
.L_x_123:
        /* <DEDUP_REMOVED lines=15> */
.L_x_122:
[----:B------:R-:W-:Y:S05]  /*51d0*/  BSYNC.RECONVERGENT B2 ;  /* 0x0000000000027941 */ /* 0x000fea0003800200 */
.L_x_121:
[----:B------:R-:W-:Y:S01]  /*51e0*/  UMOV UR4, 0x1a63c1f8 ;  /* 0x1a63c1f800047882 */ /* 0x000fe20000000000 */
[----:B------:R-:W-:Y:S02]  /*51f0*/  UMOV UR5, 0x404ca5dc ;  /* 0x404ca5dc00057882 */ /* 0x000fe40000000000 */
[----:B------:R-:W-:-:S11]  /*5200*/  DMUL R44, R16, UR4 ;  /* 0x00000004102c7c28 */ /* 0x000fd60008000000 */
.L_x_118:
[----:B------:R-:W-:Y:S05]  /*5210*/  BSYNC.RECONVERGENT B0 ;  /* 0x0000000000007941 */ /* 0x000fea0003800200 */
.L_x_117:
[----:B------:R-:W-:Y:S01]  /*5220*/  DADD R6, -R44, R6 ;  /* 0x000000002c067229 */ /* 0x000fe20000000106 */
[----:B------:R-:W-:Y:S01]  /*5230*/  FSETP.GEU.AND P1, PT, |R13|, 6.5827683646048100446e-37, PT ;  /* 0x036000000d00780b */ /* 0x000fe20003f2e200 */
[----:B------:R-:W-:Y:S06]  /*5240*/  BSSY.RECONVERGENT B0, `(.L_x_125) ;  /* 0x0000015000007945 */ /* 0x000fec0003800200 */
[----:B------:R-:W-:-:S06]  /*5250*/  DSETP.GEU.AND P0, PT, R6, 1, PT ;  /* 0x3ff000000600742a */ /* 0x000fcc0003f0e000 */
[----:B------:R-:W-:Y:S02]  /*5260*/  FSEL R99, R7, 1.875, P0 ;  /* 0x3ff0000007637808 */ /* 0x000fe40000000000 */
[----:B------:R-:W-:Y:S02]  /*5270*/  FSEL R98, R6, RZ, P0 ;  /* 0x000000ff06627208 */ /* 0x000fe40000000000 */
[----:B------:R-:W0:Y:S01]  /*5280*/  MUFU.RCP64H R7, R99 ;  /* 0x0000006300077308 */ /* 0x000e220000001800 */
[----:B------:R-:W-:-:S06]  /*5290*/  MOV R6, 0x1 ;  /* 0x0000000100067802 */ /* 0x000fcc0000000f00 */
        /* <DEDUP_REMOVED lines=15> */
.L_x_126:
[----:B------:R-:W-:Y:S05]  /*5390*/  BSYNC.RECONVERGENT B0 ;  /* 0x0000000000007941 */ /* 0x000fea0003800200 */
.L_x_125:
[C---:B------:R-:W-:Y:S01]  /*53a0*/  DSETP.GT.AND P0, PT, R104.reuse, R8, PT ;  /* 0x000000086800722a */ /* 0x040fe20003f04000 */
[----:B------:R-:W-:Y:S01]  /*53b0*/  IADD3 R0, PT, PT, R28, 0x2, RZ ;  /* 0x000000021c007810 */ /* 0x000fe20007ffe0ff */
[----:B------:R-:W-:Y:S01]  /*53c0*/  DSETP.GEU.AND P1, PT, R104, R10, PT ;  /* 0x0000000a6800722a */ /* 0x000fe20003f2e000 */
[----:B------:R-:W-:Y:S01]  /*53d0*/  IADD3 R36, P3, PT, R36, 0x4, RZ ;  /* 0x0000000424247810 */ /* 0x000fe20007f7e0ff */
[----:B------:R-:W-:Y:S01]  /*53e0*/  VIADD R3, R3, 0x1 ;  /* 0x0000000103037836 */ /* 0x000fe20000000000 */
[----:B------:R-:W-:Y:S01]  /*53f0*/  MOV R49, R23 ;  /* 0x0000001700317202 */ /* 0x000fe20000000f00 */
[----:B------:R-:W-:Y:S01]  /*5400*/  IMAD.MOV.U32 R48, RZ, RZ, R22 ;  /* 0x000000ffff307224 */ /* 0x000fe200078e0016 */
[----:B------:R-:W-:Y:S01]  /*5410*/  FSEL R7, R8, R104, P0 ;  /* 0x0000006808077208 */ /* 0x000fe20000000000 */
[----:B------:R-:W-:Y:S01]  /*5420*/  IMAD.MOV.U32 R46, RZ, RZ, R20 ;  /* 0x000000ffff2e7224 */ /* 0x000fe200078e0014 */
[----:B------:R-:W-:Y:S01]  /*5430*/  FSEL R105, R9, R105, P0 ;  /* 0x0000006909697208 */ /* 0x000fe20000000000 */
[----:B------:R-:W-:Y:S01]  /*5440*/  IMAD.MOV.U32 R47, RZ, RZ, R21 ;  /* 0x000000ffff2f7224 */ /* 0x000fe200078e0015 */
[----:B------:R-:W-:Y:S01]  /*5450*/  FSEL R6, R10, R7, !P1 ;  /* 0x000000070a067208 */ /* 0x000fe20004800000 */
[----:B------:R-:W-:Y:S01]  /*5460*/  IMAD.X R37, RZ, RZ, R37, P3 ;  /* 0x000000ffff257224 */ /* 0x000fe200018e0625 */
[----:B------:R-:W-:-:S02]  /*5470*/  FSEL R7, R11, R105, !P1 ;  /* 0x000000690b077208 */ /* 0x000fc40004800000 */
[----:B------:R-:W-:Y:S02]  /*5480*/  ISETP.GE.U32.AND P0, PT, R39, R31, PT ;  /* 0x0000001f2700720c */ /* 0x000fe40003f06070 */
[----:B------:R-:W-:Y:S02]  /*5490*/  MOV R28, R39 ;  /* 0x00000027001c7202 */ /* 0x000fe40000000f00 */
[C---:B------:R-:W-:Y:S02]  /*54a0*/  DADD R16, -R6.reuse, 1 ;  /* 0x3ff0000006107429 */ /* 0x040fe40000000100 */
[----:B------:R-:W-:-:S06]  /*54b0*/  DMUL R18, R6, 0.5 ;  /* 0x3fe0000006127828 */ /* 0x000fcc0000000000 */
[----:B------:R-:W-:-:S08]  /*54c0*/  DMUL R16, R16, R42 ;  /* 0x0000002a10107228 */ /* 0x000fd00000000000 */
[----:B------:R-:W-:Y:S02]  /*54d0*/  DFMA R42, R14, R6, R16 ;  /* 0x000000060e2a722b */ /* 0x000fe40000000010 */
[----:B------:R-:W-:-:S04]  /*54e0*/  DADD R6, -R18, 1 ;  /* 0x3ff0000012067429 */ /* 0x000fc80000000100 */
[----:B------:R-:W0:Y:S02]  /*54f0*/  @P0 F2F.F32.F64 R15, R42 ;  /* 0x0000002a000f0310 */ /* 0x000e240000301000 */
[----:B------:R-:W-:-:S08]  /*5500*/  DMUL R18, R42, R18 ;  /* 0x000000122a127228 */ /* 0x000fd00000000000 */
[----:B------:R-:W-:Y:S01]  /*5510*/  DFMA R4, R6, R4, R18 ;  /* 0x000000040604722b */ /* 0x000fe20000000012 */
[----:B------:R-:W-:Y:S01]  /*5520*/  MOV R6, R44 ;  /* 0x0000002c00067202 */ /* 0x000fe20000000f00 */
[----:B------:R-:W-:Y:S01]  /*5530*/  IMAD.MOV.U32 R7, RZ, RZ, R45 ;  /* 0x000000ffff077224 */ /* 0x000fe200078e002d */
[----:B0-----:R0:W-:Y:S03]  /*5540*/  @P0 STG.E desc[UR8][R32.64], R15 ;  /* 0x0000000f20000986 */ /* 0x0011e6000c101908 */
[----:B------:R-:W1:Y:S01]  /*5550*/  @P0 F2F.F32.F64 R17, R4 ;  /* 0x0000000400110310 */ /* 0x000e620000301000 */
[----:B0-----:R-:W-:Y:S01]  /*5560*/  IADD3 R32, P2, PT, R32, 0x4, RZ ;  /* 0x0000000420207810 */ /* 0x001fe20007f5e0ff */
[----:B-1----:R0:W-:Y:S01]  /*5570*/  @P0 STG.E desc[UR8][R34.64], R17 ;  /* 0x0000001122000986 */ /* 0x0021e2000c101908 */
[----:B------:R-:W-:-:S03]  /*5580*/  ISETP.GE.AND P0, PT, R0, UR16, PT ;  /* 0x0000001000007c0c */ /* 0x000fc6000bf06270 */
[----:B------:R-:W-:Y:S01]  /*5590*/  IMAD.X R33, RZ, RZ, R33, P2 ;  /* 0x000000ffff217224 */ /* 0x000fe200010e0621 */
[----:B0-----:R-:W-:-:S05]  /*55a0*/  IADD3 R34, P1, PT, R34, 0x4, RZ ;  /* 0x0000000422227810 */ /* 0x001fca0007f3e0ff */
[----:B------:R-:W-:-:S04]  /*55b0*/  IMAD.X R35, RZ, RZ, R35, P1 ;  /* 0x000000ffff237224 */ /* 0x000fc800008e0623 */
[----:B------:R-:W-:Y:S05]  /*55c0*/  @!P0 BRA `(.L_x_127) ;  /* 0xffffffe800488947 */ /* 0x000fea000383ffff */
[----:B------:R-:W-:Y:S05]  /*55d0*/  EXIT ;  /* 0x000000000000794d */ /* 0x000fea0003800000 */
        .weak           $__internal_2_$__cuda_sm20_dblrcp_rn_slowpath_v3
        .type           $__internal_2_$__cuda_sm20_dblrcp_rn_slowpath_v3,@function
        .size           $__internal_2_$__cuda_sm20_dblrcp_rn_slowpath_v3,($__internal_3_$__cuda_sm20_div_rn_f64_full - $__internal_2_$__cuda_sm20_dblrcp_rn_slowpath_v3)
$__internal_2_$__cuda_sm20_dblrcp_rn_slowpath_v3:
        /* <DEDUP_REMOVED lines=11> */
[----:B------:R-:W-:Y:S01]  /*5690*/  VIADD R99, R95, 0xc0200000 ;  /* 0xc02000005f637836 */ /* 0x000fe20000000000 */
[----:B------:R-:W-:Y:S01]  /*56a0*/  MOV R98, R94 ;  /* 0x0000005e00627202 */ /* 0x000fe20000000f00 */
[----:B------:R-:W-:Y:S02]  /*56b0*/  IMAD.MOV.U32 R96, RZ, RZ, R0 ;  /* 0x000000ffff607224 */ /* 0x000fe400078e0000 */
[----:B------:R-:W0:Y:S04]  /*56c0*/  MUFU.RCP64H R97, R99 ;  /* 0x0000006300617308 */ /* 0x000e280000001800 */
        /* <DEDUP_REMOVED lines=10> */
.L_x_131:
[----:B------:R-:W-:Y:S01]  /*5770*/  DMUL R98, R94, 8.11296384146066816958e+31 ;  /* 0x469000005e627828 */ /* 0x000fe20000000000 */
[----:B------:R-:W-:-:S05]  /*5780*/  IMAD.MOV.U32 R94, RZ, RZ, R0 ;  /* 0x000000ffff5e7224 */ /* 0x000fca00078e0000 */
        /* <DEDUP_REMOVED lines=8> */
.L_x_129:
[----:B------:R-:W-:Y:S02]  /*5810*/  LOP3.LUT R97, R95, 0x80000, RZ, 0xfc, !PT ;  /* 0x000800005f617812 */ /* 0x000fe400078efcff */
[----:B------:R-:W-:-:S07]  /*5820*/  MOV R96, R94 ;  /* 0x0000005e00607202 */ /* 0x000fce0000000f00 */
.L_x_130:
[----:B------:R-:W-:Y:S05]  /*5830*/  BSYNC.RECONVERGENT B1 ;  /* 0x0000000000017941 */ /* 0x000fea0003800200 */
.L_x_128:
[----:B------:R-:W-:Y:S02]  /*5840*/  IMAD.MOV.U32 R94, RZ, RZ, R2 ;  /* 0x000000ffff5e7224 */ /* 0x000fe400078e0002 */
[----:B------:R-:W-:-:S04]  /*5850*/  IMAD.MOV.U32 R95, RZ, RZ, 0x0 ;  /* 0x00000000ff5f7424 */ /* 0x000fc800078e00ff */
[----:B------:R-:W-:Y:S05]  /*5860*/  RET.REL.NODEC R94 `(mama_batch_f32) ;  /* 0xffffffa45ee47950 */ /* 0x000fea0003c3ffff */
        .weak           $__internal_3_$__cuda_sm20_div_rn_f64_full
        .type           $__internal_3_$__cuda_sm20_div_rn_f64_full,@function
        .size           $__internal_3_$__cuda_sm20_div_rn_f64_full,(.L_x_141 - $__internal_3_$__cuda_sm20_div_rn_f64_full)
$__internal_3_$__cuda_sm20_div_rn_f64_full:
[C---:B------:R-:W-:Y:S01]  /*5870*/  FSETP.GEU.AND P0, PT, |R99|.reuse, 1.469367938527859385e-39, PT ;  /* 0x001000006300780b */ /* 0x040fe20003f0e200 */
[----:B------:R-:W-:Y:S01]  /*5880*/  IMAD.MOV.U32 R102, RZ, RZ, 0x1 ;  /* 0x00000001ff667424 */ /* 0x000fe200078e00ff */
[----:B------:R-:W-:Y:S01]  /*5890*/  LOP3.LUT R96, R99, 0x800fffff, RZ, 0xc0, !PT ;  /* 0x800fffff63607812 */ /* 0x000fe200078ec0ff */
[----:B------:R-:W-:Y:S01]  /*58a0*/  IMAD.MOV.U32 R0, RZ, RZ, 0x1ca00000 ;  /* 0x1ca00000ff007424 */ /* 0x000fe200078e00ff */
[C---:B------:R-:W-:Y:S01]  /*58b0*/  FSETP.GEU.AND P2, PT, |R101|.reuse, 1.469367938527859385e-39, PT ;  /* 0x001000006500780b */ /* 0x040fe20003f4e200 */
[----:B------:R-:W-:Y:S01]  /*58c0*/  BSSY.RECONVERGENT B1, `(.L_x_132) ;  /* 0x0000052000017945 */ /* 0x000fe20003800200 */
[----:B------:R-:W-:Y:S02]  /*58d0*/  LOP3.LUT R97, R96, 0x3ff00000, RZ, 0xfc, !PT ;  /* 0x3ff0000060617812 */ /* 0x000fe400078efcff */
[----:B------:R-:W-:Y:S02]  /*58e0*/  MOV R96, R98 ;  /* 0x0000006200607202 */ /* 0x000fe40000000f00 */
[----:B------:R-:W-:-:S02]  /*58f0*/  LOP3.LUT R116, R101, 0x7ff00000, RZ, 0xc0, !PT ;  /* 0x7ff0000065747812 */ /* 0x000fc400078ec0ff */
[C---:B------:R-:W-:Y:S01]  /*5900*/  LOP3.LUT R117, R99.reuse, 0x7ff00000, RZ, 0xc0, !PT ;  /* 0x7ff0000063757812 */ /* 0x040fe200078ec0ff */
[----:B------:R-:W-:Y:S02]  /*5910*/  @!P0 DMUL R96, R98, 8.98846567431157953865e+307 ;  /* 0x7fe0000062608828 */ /* 0x000fe40000000000 */
[----:B------:R-:W-:Y:S01]  /*5920*/  IMAD.MOV.U32 R118, RZ, RZ, R116 ;  /* 0x000000ffff767224 */ /* 0x000fe200078e0074 */
[C---:B------:R-:W-:Y:S01]  /*5930*/  ISETP.GE.U32.AND P1, PT, R116.reuse, R117, PT ;  /* 0x000000757400720c */ /* 0x040fe20003f26070 */
[----:B------:R-:W-:Y:S01]  /*5940*/  @!P2 IMAD.MOV.U32 R106, RZ, RZ, RZ ;  /* 0x000000ffff6aa224 */ /* 0x000fe200078e00ff */
[----:B------:R-:W-:Y:S01]  /*5950*/  @!P2 LOP3.LUT R107, R99, 0x7ff00000, RZ, 0xc0, !PT ;  /* 0x7ff00000636ba812 */ /* 0x000fe200078ec0ff */
[----:B------:R-:W0:Y:S03]  /*5960*/  MUFU.RCP64H R103, R97 ;  /* 0x0000006100677308 */ /* 0x000e260000001800 */
[----:B------:R-:W-:-:S02]  /*5970*/  @!P2 ISETP.GE.U32.AND P3, PT, R116, R107, PT ;  /* 0x0000006b7400a20c */ /* 0x000fc40003f66070 */
[----:B------:R-:W-:Y:S02]  /*5980*/  @!P0 LOP3.LUT R117, R97, 0x7ff00000, RZ, 0xc0, !PT ;  /* 0x7ff0000061758812 */ /* 0x000fe400078ec0ff */
[----:B------:R-:W-:-:S03]  /*5990*/  @!P2 SEL R107, R0, 0x63400000, !P3 ;  /* 0x63400000006ba807 */ /* 0x000fc60005800000 */
[----:B------:R-:W-:Y:S01]  /*59a0*/  VIADD R119, R117, 0xffffffff ;  /* 0xffffffff75777836 */ /* 0x000fe20000000000 */
[----:B------:R-:W-:-:S04]  /*59b0*/  @!P2 LOP3.LUT R107, R107, 0x80000000, R101, 0xf8, !PT ;  /* 0x800000006b6ba812 */ /* 0x000fc800078ef865 */
[----:B------:R-:W-:Y:S01]  /*59c0*/  @!P2 LOP3.LUT R107, R107, 0x100000, RZ, 0xfc, !PT ;  /* 0x001000006b6ba812 */ /* 0x000fe200078efcff */
        /* <DEDUP_REMOVED lines=10> */
[----:B------:R-:W-:Y:S01]  /*5a70*/  DMUL R104, R108, R102 ;  /* 0x000000666c687228 */ /* 0x000fe20000000000 */
[----:B------:R-:W-:-:S04]  /*5a80*/  IADD3 R106, PT, PT, R118, -0x1, RZ ;  /* 0xffffffff766a7810 */ /* 0x000fc80007ffe0ff */
[----:B------:R-:W-:-:S03]  /*5a90*/  ISETP.GT.U32.AND P0, PT, R106, 0x7feffffe, PT ;  /* 0x7feffffe6a00780c */ /* 0x000fc60003f04070 */
[----:B------:R-:W-:Y:S01]  /*5aa0*/  DFMA R106, R104, -R96, R102 ;  /* 0x80000060686a722b */ /* 0x000fe20000000066 */
[----:B------:R-:W-:-:S07]  /*5ab0*/  ISETP.GT.U32.OR P0, PT, R119, 0x7feffffe, P0 ;  /* 0x7feffffe7700780c */ /* 0x000fce0000704470 */
[----:B------:R-:W-:-:S06]  /*5ac0*/  DFMA R106, R108, R106, R104 ;  /* 0x0000006a6c6a722b */ /* 0x000fcc0000000068 */
        /* <DEDUP_REMOVED lines=13> */
[----:B------:R-:W-:-:S09]  /*5ba0*/  IMAD.MOV.U32 R100, RZ, RZ, RZ ;  /* 0x000000ffff647224 */ /* 0x000fd200078e00ff */
[C---:B------:R-:W-:Y:S02]  /*5bb0*/  FSETP.NEU.AND P0, PT, R97.reuse, RZ, PT ;  /* 0x000000ff6100720b */ /* 0x040fe40003f0d000 */
[----:B------:R-:W-:-:S04]  /*5bc0*/  LOP3.LUT R99, R97, 0x80000000, R99, 0x48, !PT ;  /* 0x8000000061637812 */ /* 0x000fc800078e4863 */
[----:B------:R-:W-:-:S07]  /*5bd0*/  LOP3.LUT R101, R99, R101, RZ, 0xfc, !PT ;  /* 0x0000006563657212 */ /* 0x000fce00078efcff */
[----:B------:R-:W-:Y:S05]  /*5be0*/  @!P0 BRA `(.L_x_134) ;  /* 0x00000000007c8947 */ /* 0x000fea0003800000 */
[----:B------:R-:W-:Y:S01]  /*5bf0*/  IADD3 R97, PT, PT, -R0, RZ, RZ ;  /* 0x000000ff00617210 */ /* 0x000fe20007ffe1ff */
[----:B------:R-:W-:Y:S01]  /*5c00*/  IMAD.MOV.U32 R96, RZ, RZ, RZ ;  /* 0x000000ffff607224 */ /* 0x000fe200078e00ff */
        /* <DEDUP_REMOVED lines=8> */
.L_x_133:
        /* <DEDUP_REMOVED lines=12> */
[----:B------:R-:W-:Y:S02]  /*5d50*/  @!P0 IMAD.MOV.U32 R104, RZ, RZ, RZ ;  /* 0x000000ffff688224 */ /* 0x000fe400078e00ff */
[----:B------:R-:W-:Y:S01]  /*5d60*/  @P0 IMAD.MOV.U32 R104, RZ, RZ, RZ ;  /* 0x000000ffff680224 */ /* 0x000fe200078e00ff */
[----:B------:R-:W-:Y:S01]  /*5d70*/  @P0 MOV R105, R0 ;  /* 0x0000000000690202 */ /* 0x000fe20000000f00 */
[----:B------:R-:W-:Y:S06]  /*5d80*/  BRA `(.L_x_134) ;  /* 0x0000000000147947 */ /* 0x000fec0003800000 */
.L_x_136:
[----:B------:R-:W-:Y:S01]  /*5d90*/  LOP3.LUT R105, R99, 0x80000, RZ, 0xfc, !PT ;  /* 0x0008000063697812 */ /* 0x000fe200078efcff */
[----:B------:R-:W-:Y:S01]  /*5da0*/  IMAD.MOV.U32 R104, RZ, RZ, R98 ;  /* 0x000000ffff687224 */ /* 0x000fe200078e0062 */
[----:B------:R-:W-:Y:S06]  /*5db0*/  BRA `(.L_x_134) ;  /* 0x0000000000087947 */ /* 0x000fec0003800000 */
.L_x_135:
[----:B------:R-:W-:Y:S01]  /*5dc0*/  LOP3.LUT R105, R101, 0x80000, RZ, 0xfc, !PT ;  /* 0x0008000065697812 */ /* 0x000fe200078efcff */
[----:B------:R-:W-:-:S07]  /*5dd0*/  IMAD.MOV.U32 R104, RZ, RZ, R100 ;  /* 0x000000ffff687224 */ /* 0x000fce00078e0064 */
.L_x_134:
[----:B------:R-:W-:Y:S05]  /*5de0*/  BSYNC.RECONVERGENT B1 ;  /* 0x0000000000017941 */ /* 0x000fea0003800200 */
.L_x_132:
[----:B------:R-:W-:Y:S01]  /*5df0*/  MOV R96, R2 ;  /* 0x0000000200607202 */ /* 0x000fe20000000f00 */
[----:B------:R-:W-:-:S04]  /*5e00*/  IMAD.MOV.U32 R97, RZ, RZ, 0x0 ;  /* 0x00000000ff617424 */ /* 0x000fc800078e00ff */
[----:B------:R-:W-:Y:S05]  /*5e10*/  RET.REL.NODEC R96 `(mama_batch_f32) ;  /* 0xffffffa060787950 */ /* 0x000fea0003c3ffff */
.L_x_137:
        /* <DEDUP_REMOVED lines=14> */
.L_x_141:


//--------------------- .nv.shared.reserved.0     --------------------------
	.section	.nv.shared.reserved.0,"aw",@nobits
	.weak		__nv_reservedSMEM_offset_0_alias
	.size		__nv_reservedSMEM_offset_0_alias, 0, 64
	.other		__nv_reservedSMEM_offset_0_alias,@"STO_CUDA_RESERVED_SHARED STV_DEFAULT"
__nv_reservedSMEM_offset_0_alias:
	.zero		0
	.zero		64


//--------------------- .nv.constant0.mama_many_series_one_param_f32 --------------------------
	.section	.nv.constant0.mama_many_series_one_param_f32,"a",@progbits
	.sectionflags	@""
	.align	4
.nv.constant0.mama_many_series_one_param_f32:
	.zero		944


//--------------------- .nv.constant0.mama_batch_f32 --------------------------
	.section	.nv.constant0.mama_batch_f32,"a",@progbits
	.sectionflags	@""
	.align	4
.nv.constant0.mama_batch_f32:
	.zero		952


//--------------------- SYMBOLS --------------------------

	.type		.nv.reservedSmem.offset0,@object
	.size		.nv.reservedSmem.offset0,0x4
